	.target	sm_90a

	.elftype	@"ET_EXEC"


//--------------------- .note.nv.tkinfo           --------------------------
	.section	.note.nv.tkinfo,"",@"SHT_NOTE"
	.sectionflags	@"SHF_NOTE_NV_TKINFO"
	.tkinfo
        /*0018*/ 	.word	0x00000002
        /*0030*/ 	.string	""
        /*0030*/ 	.string	"ptxas"
        /*0030*/ 	.string	"Cuda compilation tools, release 13.0, V13.0.88"
        /*0030*/ 	.string	"Build cuda_13.0.r13.0/compiler.36424714_0"
        /*0030*/ 	.string	"-arch sm_90a -m 64 "



//--------------------- .note.nv.cuinfo           --------------------------
	.section	.note.nv.cuinfo,"",@"SHT_NOTE"
	.sectionflags	@"SHF_NOTE_NV_CUINFO"
        /*0018*/ 	.short	0x0002
        /*001a*/ 	.short	0x005a
        /*001c*/ 	.short	0x0082
	.zero		2


//--------------------- .nv.info                  --------------------------
	.section	.nv.info,"",@"SHT_CUDA_INFO"
	.align	4


	//----- nvinfo : EIATTR_REGCOUNT
	.align		4
        /*0000*/ 	.byte	0x04, 0x2f
        /*0002*/ 	.short	(.L_15 - .L_14)
	.align		4
.L_14:
        /*0004*/ 	.word	index@(_ZN7cutlass13device_kernelINS_4gemm6kernel13GemmUniversalIN4cute5tupleIJiiiiEEENS1_10collective13CollectiveMmaINS1_34MainloopSm90TmaGmmaWarpSpecializedILi11ENS5_IJNS4_1CILi1EEESB_SB_EEENS1_35KernelTmaWarpSpecializedCooperativeEEENS5_IJNSA_ILi128EEENSA_ILi32EEENSA_ILi64EEEEEENS_10bfloat16_tENS5_IJlSB_lEEESJ_SK_NS4_8TiledMMAINS4_8MMA_AtomIJNS4_4SM904GMMA27MMA_64x32x16_F32BF16BF16_SSILNSO_5MajorE0ELSQ_0ELNSO_7ScaleInE1ELSR_1EEEEEENS4_6LayoutINS5_IJNSA_ILi2EEESB_SB_EEENS5_IJSB_NSA_ILi0EEESX_EEEEENS5_IJNS4_10UnderscoreES10_S10_EEEEENS4_13SM90_TMA_LOADENS4_14ComposedLayoutINS4_7SwizzleILi3ELi4ELi3EEENS4_18smem_ptr_flag_bitsILi16EEENSU_INS5_IJNSA_ILi8EEESH_EEENS5_IJSH_SB_EEEEEEEvNS4_8identityES13_S1D_vS1E_EENS_8epilogue10collective6detail29Sm90TmaWarpSpecializedAdapterINS1H_15DefaultEpilogueISJ_SK_SK_NS1G_6thread17LinearCombinationISJ_Li1EffLNS1L_9ScaleType4KindE0ELNS_15FloatRoundStyleE2ESJ_EENS1_15EpilogueDefaultEEEEEvvEEEEvNT_6ParamsE)
        /*0008*/ 	.word	0x000000a8


	//----- nvinfo : EIATTR_FRAME_SIZE
	.align		4
.L_15:
        /*000c*/ 	.byte	0x04, 0x11
        /*000e*/ 	.short	(.L_17 - .L_16)
	.align		4
.L_16:
        /*0010*/ 	.word	index@(_ZN7cutlass13device_kernelINS_4gemm6kernel13GemmUniversalIN4cute5tupleIJiiiiEEENS1_10collective13CollectiveMmaINS1_34MainloopSm90TmaGmmaWarpSpecializedILi11ENS5_IJNS4_1CILi1EEESB_SB_EEENS1_35KernelTmaWarpSpecializedCooperativeEEENS5_IJNSA_ILi128EEENSA_ILi32EEENSA_ILi64EEEEEENS_10bfloat16_tENS5_IJlSB_lEEESJ_SK_NS4_8TiledMMAINS4_8MMA_AtomIJNS4_4SM904GMMA27MMA_64x32x16_F32BF16BF16_SSILNSO_5MajorE0ELSQ_0ELNSO_7ScaleInE1ELSR_1EEEEEENS4_6LayoutINS5_IJNSA_ILi2EEESB_SB_EEENS5_IJSB_NSA_ILi0EEESX_EEEEENS5_IJNS4_10UnderscoreES10_S10_EEEEENS4_13SM90_TMA_LOADENS4_14ComposedLayoutINS4_7SwizzleILi3ELi4ELi3EEENS4_18smem_ptr_flag_bitsILi16EEENSU_INS5_IJNSA_ILi8EEESH_EEENS5_IJSH_SB_EEEEEEEvNS4_8identityES13_S1D_vS1E_EENS_8epilogue10collective6detail29Sm90TmaWarpSpecializedAdapterINS1H_15DefaultEpilogueISJ_SK_SK_NS1G_6thread17LinearCombinationISJ_Li1EffLNS1L_9ScaleType4KindE0ELNS_15FloatRoundStyleE2ESJ_EENS1_15EpilogueDefaultEEEEEvvEEEEvNT_6ParamsE)
        /*0014*/ 	.word	0x00000000


	//----- nvinfo : EIATTR_MIN_STACK_SIZE
	.align		4
.L_17:
        /*0018*/ 	.byte	0x04, 0x12
        /*001a*/ 	.short	(.L_19 - .L_18)
	.align		4
.L_18:
        /*001c*/ 	.word	index@(_ZN7cutlass13device_kernelINS_4gemm6kernel13GemmUniversalIN4cute5tupleIJiiiiEEENS1_10collective13CollectiveMmaINS1_34MainloopSm90TmaGmmaWarpSpecializedILi11ENS5_IJNS4_1CILi1EEESB_SB_EEENS1_35KernelTmaWarpSpecializedCooperativeEEENS5_IJNSA_ILi128EEENSA_ILi32EEENSA_ILi64EEEEEENS_10bfloat16_tENS5_IJlSB_lEEESJ_SK_NS4_8TiledMMAINS4_8MMA_AtomIJNS4_4SM904GMMA27MMA_64x32x16_F32BF16BF16_SSILNSO_5MajorE0ELSQ_0ELNSO_7ScaleInE1ELSR_1EEEEEENS4_6LayoutINS5_IJNSA_ILi2EEESB_SB_EEENS5_IJSB_NSA_ILi0EEESX_EEEEENS5_IJNS4_10UnderscoreES10_S10_EEEEENS4_13SM90_TMA_LOADENS4_14ComposedLayoutINS4_7SwizzleILi3ELi4ELi3EEENS4_18smem_ptr_flag_bitsILi16EEENSU_INS5_IJNSA_ILi8EEESH_EEENS5_IJSH_SB_EEEEEEEvNS4_8identityES13_S1D_vS1E_EENS_8epilogue10collective6detail29Sm90TmaWarpSpecializedAdapterINS1H_15DefaultEpilogueISJ_SK_SK_NS1G_6thread17LinearCombinationISJ_Li1EffLNS1L_9ScaleType4KindE0ELNS_15FloatRoundStyleE2ESJ_EENS1_15EpilogueDefaultEEEEEvvEEEEvNT_6ParamsE)
        /*0020*/ 	.word	0x00000000
.L_19:


//--------------------- .nv.compat                --------------------------
	.section	.nv.compat,"",@"SHT_CUDA_COMPAT_INFO"
	.align	4
        /*0000*/ 	.byte	0x02, 0x09, 0x01, 0x00, 0x02, 0x02, 0x04, 0x00, 0x02, 0x05, 0x05, 0x00, 0x03, 0x07, 0x01, 0x01
        /*0010*/ 	.byte	0x02, 0x03, 0x01, 0x00, 0x02, 0x06, 0x01, 0x00, 0x04, 0x0b, 0x08, 0x00, 0x00, 0x00, 0x00, 0x00
        /*0020*/ 	.byte	0x00, 0x00, 0x00, 0x00


//--------------------- .nv.info._ZN7cutlass13device_kernelINS_4gemm6kernel13GemmUniversalIN4cute5tupleIJiiiiEEENS1_10collective13CollectiveMmaINS1_34MainloopSm90TmaGmmaWarpSpecializedILi11ENS5_IJNS4_1CILi1EEESB_SB_EEENS1_35KernelTmaWarpSpecializedCooperativeEEENS5_IJNSA_ILi128EEENSA_ILi32EEENSA_ILi64EEEEEENS_10bfloat16_tENS5_IJlSB_lEEESJ_SK_NS4_8TiledMMAINS4_8MMA_AtomIJNS4_4SM904GMMA27MMA_64x32x16_F32BF16BF16_SSILNSO_5MajorE0ELSQ_0ELNSO_7ScaleInE1ELSR_1EEEEEENS4_6LayoutINS5_IJNSA_ILi2EEESB_SB_EEENS5_IJSB_NSA_ILi0EEESX_EEEEENS5_IJNS4_10UnderscoreES10_S10_EEEEENS4_13SM90_TMA_LOADENS4_14ComposedLayoutINS4_7SwizzleILi3ELi4ELi3EEENS4_18smem_ptr_flag_bitsILi16EEENSU_INS5_IJNSA_ILi8EEESH_EEENS5_IJSH_SB_EEEEEEEvNS4_8identityES13_S1D_vS1E_EENS_8epilogue10collective6detail29Sm90TmaWarpSpecializedAdapterINS1H_15DefaultEpilogueISJ_SK_SK_NS1G_6thread17LinearCombinationISJ_Li1EffLNS1L_9ScaleType4KindE0ELNS_15FloatRoundStyleE2ESJ_EENS1_15EpilogueDefaultEEEEEvvEEEEvNT_6ParamsE --------------------------
	.section	.nv.info._ZN7cutlass13device_kernelINS_4gemm6kernel13GemmUniversalIN4cute5tupleIJiiiiEEENS1_10collective13CollectiveMmaINS1_34MainloopSm90TmaGmmaWarpSpecializedILi11ENS5_IJNS4_1CILi1EEESB_SB_EEENS1_35KernelTmaWarpSpecializedCooperativeEEENS5_IJNSA_ILi128EEENSA_ILi32EEENSA_ILi64EEEEEENS_10bfloat16_tENS5_IJlSB_lEEESJ_SK_NS4_8TiledMMAINS4_8MMA_AtomIJNS4_4SM904GMMA27MMA_64x32x16_F32BF16BF16_SSILNSO_5MajorE0ELSQ_0ELNSO_7ScaleInE1ELSR_1EEEEEENS4_6LayoutINS5_IJNSA_ILi2EEESB_SB_EEENS5_IJSB_NSA_ILi0EEESX_EEEEENS5_IJNS4_10UnderscoreES10_S10_EEEEENS4_13SM90_TMA_LOADENS4_14ComposedLayoutINS4_7SwizzleILi3ELi4ELi3EEENS4_18smem_ptr_flag_bitsILi16EEENSU_INS5_IJNSA_ILi8EEESH_EEENS5_IJSH_SB_EEEEEEEvNS4_8identityES13_S1D_vS1E_EENS_8epilogue10collective6detail29Sm90TmaWarpSpecializedAdapterINS1H_15DefaultEpilogueISJ_SK_SK_NS1G_6thread17LinearCombinationISJ_Li1EffLNS1L_9ScaleType4KindE0ELNS_15FloatRoundStyleE2ESJ_EENS1_15EpilogueDefaultEEEEEvvEEEEvNT_6ParamsE,"",@"SHT_CUDA_INFO"
	.sectionflags	@""
	.align	4


	//----- nvinfo : EIATTR_CUDA_API_VERSION
	.align		4
        /*0000*/ 	.byte	0x04, 0x37
        /*0002*/ 	.short	(.L_21 - .L_20)
.L_20:
        /*0004*/ 	.word	0x00000082


	//----- nvinfo : EIATTR_KPARAM_INFO
	.align		4
.L_21:
        /*0008*/ 	.byte	0x04, 0x17
        /*000a*/ 	.short	(.L_23 - .L_22)
.L_22:
        /*000c*/ 	.word	0x00000000
        /*0010*/ 	.short	0x0000
        /*0012*/ 	.short	0x0070
        /*0014*/ 	.byte	0x00, 0xf0, 0x01, 0x10


	//----- nvinfo : EIATTR_SPARSE_MMA_MASK
	.align		4
.L_23:
        /*0018*/ 	.byte	0x03, 0x50
        /*001a*/ 	.short	0x0000


	//----- nvinfo : EIATTR_MAXREG_COUNT
	.align		4
        /*001c*/ 	.byte	0x03, 0x1b
        /*001e*/ 	.short	0x00a8


	//----- nvinfo : EIATTR_NUM_BARRIERS
	.align		4
        /*0020*/ 	.byte	0x02, 0x4c
        /*0022*/ 	.byte	0x01
	.zero		1


	//----- nvinfo : EIATTR_EXTERNS
	.align		4
        /*0024*/ 	.byte	0x04, 0x0f
        /*0026*/ 	.short	(.L_25 - .L_24)


	//   ....[0]....
	.align		4
.L_24:
        /*0028*/ 	.word	index@(__assertfail)


	//----- nvinfo : EIATTR_MERCURY_ISA_VERSION
	.align		4
.L_25:
        /*002c*/ 	.byte	0x03, 0x5f
        /*002e*/ 	.short	0x0101


	//----- nvinfo : EIATTR_INT_WARP_WIDE_INSTR_OFFSETS
	.align		4
        /*0030*/ 	.byte	0x04, 0x31
        /*0032*/ 	.short	(.L_27 - .L_26)


	//   ....[0]....
.L_26:
        /*0034*/ 	.word	0x000004f0


	//   ....[1]....
        /*0038*/ 	.word	0x00000500


	//   ....[2]....
        /*003c*/ 	.word	0x000005f0


	//----- nvinfo : EIATTR_COOP_GROUP_MASK_REGIDS
	.align		4
.L_27:
        /*0040*/ 	.byte	0x04, 0x29
        /*0042*/ 	.short	(.L_29 - .L_28)


	//   ....[0]....
.L_28:
        /*0044*/ 	.word	0xffffffff


	//   ....[1]....
        /*0048*/ 	.word	0xffffffff


	//   ....[2]....
        /*004c*/ 	.word	0xffffffff


	//   ....[3]....
        /*0050*/ 	.word	0xffffffff


	//   ....[4]....
        /*0054*/ 	.word	0xffffffff


	//----- nvinfo : EIATTR_COOP_GROUP_INSTR_OFFSETS
	.align		4
.L_29:
        /*0058*/ 	.byte	0x04, 0x28
        /*005a*/ 	.short	(.L_31 - .L_30)


	//   ....[0]....
.L_30:
        /*005c*/ 	.word	0x00000060


	//   ....[1]....
        /*0060*/ 	.word	0x00000070


	//   ....[2]....
        /*0064*/ 	.word	0x00000130


	//   ....[3]....
        /*0068*/ 	.word	0x000003d0


	//   ....[4]....
        /*006c*/ 	.word	0x000012c0


	//----- nvinfo : EIATTR_REG_RECONFIG
	.align		4
.L_31:
        /*0070*/ 	.byte	0x01, 0x54
	.zero		2


	//----- nvinfo : EIATTR_SYSCALL_OFFSETS
	.align		4
        /*0074*/ 	.byte	0x04, 0x46
        /*0076*/ 	.short	(.L_33 - .L_32)


	//   ....[0]....
.L_32:
        /*0078*/ 	.word	0x000014b0


	//----- nvinfo : EIATTR_MBARRIER_INSTR_OFFSETS
	.align		4
.L_33:
        /*007c*/ 	.byte	0x04, 0x39
        /*007e*/ 	.short	(.L_35 - .L_34)


	//   ....[0]....
.L_34:
        /*0080*/ 	.word	0x00000250
        /*0084*/ 	.word	0x000000ff
        /*0088*/ 	.word	0x00000000
        /*008c*/ 	.short	0x0100
        /*008e*/ 	.byte	0x08
	.zero		1


	//   ....[1]....
        /*0090*/ 	.word	0x00000260
        /*0094*/ 	.word	0x000000ff
        /*0098*/ 	.word	0x00000058
        /*009c*/ 	.short	0x0100
        /*009e*/ 	.byte	0x08
	.zero		1


	//   ....[2]....
        /*00a0*/ 	.word	0x00000270
        /*00a4*/ 	.word	0x000000ff
        /*00a8*/ 	.word	0x00000008
        /*00ac*/ 	.short	0x0100
        /*00ae*/ 	.byte	0x08
	.zero		1


	//   ....[3]....
        /*00b0*/ 	.word	0x00000280
        /*00b4*/ 	.word	0x000000ff
        /*00b8*/ 	.word	0x00000060
        /*00bc*/ 	.short	0x0100
        /*00be*/ 	.byte	0x08
	.zero		1


	//   ....[4]....
        /*00c0*/ 	.word	0x00000290
        /*00c4*/ 	.word	0x000000ff
        /*00c8*/ 	.word	0x00000010
        /*00cc*/ 	.short	0x0100
        /*00ce*/ 	.byte	0x08
	.zero		1


	//   ....[5]....
        /*00d0*/ 	.word	0x000002a0
        /*00d4*/ 	.word	0x000000ff
        /*00d8*/ 	.word	0x00000068
        /*00dc*/ 	.short	0x0100
        /*00de*/ 	.byte	0x08
	.zero		1


	//   ....[6]....
        /*00e0*/ 	.word	0x000002b0
        /*00e4*/ 	.word	0x000000ff
        /*00e8*/ 	.word	0x00000018
        /*00ec*/ 	.short	0x0100
        /*00ee*/ 	.byte	0x08
	.zero		1


	//   ....[7]....
        /*00f0*/ 	.word	0x000002c0
        /*00f4*/ 	.word	0x000000ff
        /*00f8*/ 	.word	0x00000070
        /*00fc*/ 	.short	0x0100
        /*00fe*/ 	.byte	0x08
	.zero		1


	//   ....[8]....
        /*0100*/ 	.word	0x000002d0
        /*0104*/ 	.word	0x000000ff
        /*0108*/ 	.word	0x00000020
        /*010c*/ 	.short	0x0100
        /*010e*/ 	.byte	0x08
	.zero		1


	//   ....[9]....
        /*0110*/ 	.word	0x000002e0
        /*0114*/ 	.word	0x000000ff
        /*0118*/ 	.word	0x00000078
        /*011c*/ 	.short	0x0100
        /*011e*/ 	.byte	0x08
	.zero		1


	//   ....[10]....
        /*0120*/ 	.word	0x000002f0
        /*0124*/ 	.word	0x000000ff
        /*0128*/ 	.word	0x00000028
        /*012c*/ 	.short	0x0100
        /*012e*/ 	.byte	0x08
	.zero		1


	//   ....[11]....
        /*0130*/ 	.word	0x00000300
        /*0134*/ 	.word	0x000000ff
        /*0138*/ 	.word	0x00000080
        /*013c*/ 	.short	0x0100
        /*013e*/ 	.byte	0x08
	.zero		1


	//   ....[12]....
        /*0140*/ 	.word	0x00000310
        /*0144*/ 	.word	0x000000ff
        /*0148*/ 	.word	0x00000030
        /*014c*/ 	.short	0x0100
        /*014e*/ 	.byte	0x08
	.zero		1


	//   ....[13]....
        /*0150*/ 	.word	0x00000320
        /*0154*/ 	.word	0x000000ff
        /*0158*/ 	.word	0x00000088
        /*015c*/ 	.short	0x0100
        /*015e*/ 	.byte	0x08
	.zero		1


	//   ....[14]....
        /*0160*/ 	.word	0x00000330
        /*0164*/ 	.word	0x000000ff
        /*0168*/ 	.word	0x00000038
        /*016c*/ 	.short	0x0100
        /*016e*/ 	.byte	0x08
	.zero		1


	//   ....[15]....
        /*0170*/ 	.word	0x00000340
        /*0174*/ 	.word	0x000000ff
        /*0178*/ 	.word	0x00000090
        /*017c*/ 	.short	0x0100
        /*017e*/ 	.byte	0x08
	.zero		1


	//   ....[16]....
        /*0180*/ 	.word	0x00000350
        /*0184*/ 	.word	0x000000ff
        /*0188*/ 	.word	0x00000040
        /*018c*/ 	.short	0x0100
        /*018e*/ 	.byte	0x08
	.zero		1


	//   ....[17]....
        /*0190*/ 	.word	0x00000360
        /*0194*/ 	.word	0x000000ff
        /*0198*/ 	.word	0x00000098
        /*019c*/ 	.short	0x0100
        /*019e*/ 	.byte	0x08
	.zero		1


	//   ....[18]....
        /*01a0*/ 	.word	0x00000370
        /*01a4*/ 	.word	0x000000ff
        /*01a8*/ 	.word	0x00000048
        /*01ac*/ 	.short	0x0100
        /*01ae*/ 	.byte	0x08
	.zero		1


	//   ....[19]....
        /*01b0*/ 	.word	0x00000380
        /*01b4*/ 	.word	0x000000ff
        /*01b8*/ 	.word	0x000000a0
        /*01bc*/ 	.short	0x0100
        /*01be*/ 	.byte	0x08
	.zero		1


	//   ....[20]....
        /*01c0*/ 	.word	0x00000390
        /*01c4*/ 	.word	0x000000ff
        /*01c8*/ 	.word	0x00000050
        /*01cc*/ 	.short	0x0100
        /*01ce*/ 	.byte	0x08
	.zero		1


	//   ....[21]....
        /*01d0*/ 	.word	0x000003a0
        /*01d4*/ 	.word	0x000000ff
        /*01d8*/ 	.word	0x000000a8
        /*01dc*/ 	.short	0x0100
        /*01de*/ 	.byte	0x08
	.zero		1


	//   ....[22]....
        /*01e0*/ 	.word	0x00000660
        /*01e4*/ 	.word	0x000000ff
        /*01e8*/ 	.word	0x000000c0
        /*01ec*/ 	.short	0x0100
        /*01ee*/ 	.byte	0x08
	.zero		1


	//   ....[23]....
        /*01f0*/ 	.word	0x000006e0
        /*01f4*/ 	.word	0x000000ff
        /*01f8*/ 	.word	0x000000c8
        /*01fc*/ 	.short	0x0100
        /*01fe*/ 	.byte	0x08
	.zero		1


	//   ....[24]....
        /*0200*/ 	.word	0x00001530
        /*0204*/ 	.word	0x00000003
        /*0208*/ 	.word	0x00000000
        /*020c*/ 	.short	0x010a
        /*020e*/ 	.byte	0x3f
	.zero		1


	//   ....[25]....
        /*0210*/ 	.word	0x00001590
        /*0214*/ 	.word	0x00000003
        /*0218*/ 	.word	0x00000000
        /*021c*/ 	.short	0x010a
        /*021e*/ 	.byte	0x3f
	.zero		1


	//   ....[26]....
        /*0220*/ 	.word	0x000018e0
        /*0224*/ 	.word	0x000000ff
        /*0228*/ 	.word	0x00000000
        /*022c*/ 	.short	0x010a
        /*022e*/ 	.byte	0x07
	.zero		1


	//   ....[27]....
        /*0230*/ 	.word	0x00001920
        /*0234*/ 	.word	0x000000ff
        /*0238*/ 	.word	0x00000000
        /*023c*/ 	.short	0x010a
        /*023e*/ 	.byte	0x07
	.zero		1


	//   ....[28]....
        /*0240*/ 	.word	0x00001b80
        /*0244*/ 	.word	0x000000ff
        /*0248*/ 	.word	0x00000000
        /*024c*/ 	.short	0x0101
        /*024e*/ 	.byte	0x07
	.zero		1


	//   ....[29]....
        /*0250*/ 	.word	0x00001d60
        /*0254*/ 	.word	0x000000ff
        /*0258*/ 	.word	0x00000000
        /*025c*/ 	.short	0x0101
        /*025e*/ 	.byte	0x06
	.zero		1


	//   ....[30]....
        /*0260*/ 	.word	0x00004140
        /*0264*/ 	.word	0x00000009
        /*0268*/ 	.word	0x00000058
        /*026c*/ 	.short	0x010a
        /*026e*/ 	.byte	0x3f
	.zero		1


	//   ....[31]....
        /*0270*/ 	.word	0x000044d0
        /*0274*/ 	.word	0x00000003
        /*0278*/ 	.word	0x000000c8
        /*027c*/ 	.short	0x0101
        /*027e*/ 	.byte	0x3f
	.zero		1


	//   ....[32]....
        /*0280*/ 	.word	0x00004c00
        /*0284*/ 	.word	0x00000007
        /*0288*/ 	.word	0x00000000
        /*028c*/ 	.short	0x010a
        /*028e*/ 	.byte	0x3f
	.zero		1


	//   ....[33]....
        /*0290*/ 	.word	0x00004c80
        /*0294*/ 	.word	0x00000008
        /*0298*/ 	.word	0x00000000
        /*029c*/ 	.short	0x010a
        /*029e*/ 	.byte	0x3f
	.zero		1


	//   ....[34]....
        /*02a0*/ 	.word	0x00004d10
        /*02a4*/ 	.word	0x00000009
        /*02a8*/ 	.word	0x00000000
        /*02ac*/ 	.short	0x010a
        /*02ae*/ 	.byte	0x3f
	.zero		1


	//   ....[35]....
        /*02b0*/ 	.word	0x00004da0
        /*02b4*/ 	.word	0x00000008
        /*02b8*/ 	.word	0x00000000
        /*02bc*/ 	.short	0x010a
        /*02be*/ 	.byte	0x3f
	.zero		1


	//   ....[36]....
        /*02c0*/ 	.word	0x00004e30
        /*02c4*/ 	.word	0x00000009
        /*02c8*/ 	.word	0x00000000
        /*02cc*/ 	.short	0x010a
        /*02ce*/ 	.byte	0x3f
	.zero		1


	//   ....[37]....
        /*02d0*/ 	.word	0x00004ec0
        /*02d4*/ 	.word	0x00000008
        /*02d8*/ 	.word	0x00000000
        /*02dc*/ 	.short	0x010a
        /*02de*/ 	.byte	0x3f
	.zero		1


	//   ....[38]....
        /*02e0*/ 	.word	0x00004f50
        /*02e4*/ 	.word	0x00000009
        /*02e8*/ 	.word	0x00000000
        /*02ec*/ 	.short	0x010a
        /*02ee*/ 	.byte	0x3f
	.zero		1


	//   ....[39]....
        /*02f0*/ 	.word	0x00004fe0
        /*02f4*/ 	.word	0x00000008
        /*02f8*/ 	.word	0x00000000
        /*02fc*/ 	.short	0x010a
        /*02fe*/ 	.byte	0x3f
	.zero		1


	//   ....[40]....
        /*0300*/ 	.word	0x00005070
        /*0304*/ 	.word	0x00000009
        /*0308*/ 	.word	0x00000000
        /*030c*/ 	.short	0x010a
        /*030e*/ 	.byte	0x3f
	.zero		1


	//   ....[41]....
        /*0310*/ 	.word	0x00005100
        /*0314*/ 	.word	0x00000006
        /*0318*/ 	.word	0x00000000
        /*031c*/ 	.short	0x010a
        /*031e*/ 	.byte	0x3f
	.zero		1


	//   ....[42]....
        /*0320*/ 	.word	0x00005190
        /*0324*/ 	.word	0x00000003
        /*0328*/ 	.word	0x00000000
        /*032c*/ 	.short	0x010a
        /*032e*/ 	.byte	0x3f
	.zero		1


	//   ....[43]....
        /*0330*/ 	.word	0x000051f0
        /*0334*/ 	.word	0x00000003
        /*0338*/ 	.word	0x00000000
        /*033c*/ 	.short	0x010a
        /*033e*/ 	.byte	0x3f
	.zero		1


	//   ....[44]....
        /*0340*/ 	.word	0x00005250
        /*0344*/ 	.word	0x00000004
        /*0348*/ 	.word	0x00000000
        /*034c*/ 	.short	0x010a
        /*034e*/ 	.byte	0x3f
	.zero		1


	//   ....[45]....
        /*0350*/ 	.word	0x00005320
        /*0354*/ 	.word	0x00000009
        /*0358*/ 	.word	0x00000058
        /*035c*/ 	.short	0x010a
        /*035e*/ 	.byte	0x3f
	.zero		1


	//   ....[46]....
        /*0360*/ 	.word	0x000053f0
        /*0364*/ 	.word	0x00000007
        /*0368*/ 	.word	0x00000000
        /*036c*/ 	.short	0x010a
        /*036e*/ 	.byte	0x3f
	.zero		1


	//   ....[47]....
        /*0370*/ 	.word	0x00005440
        /*0374*/ 	.word	0x00000008
        /*0378*/ 	.word	0x00000000
        /*037c*/ 	.short	0x010a
        /*037e*/ 	.byte	0x3f
	.zero		1


	//   ....[48]....
        /*0380*/ 	.word	0x00005490
        /*0384*/ 	.word	0x00000009
        /*0388*/ 	.word	0x00000000
        /*038c*/ 	.short	0x010a
        /*038e*/ 	.byte	0x3f
	.zero		1


	//   ....[49]....
        /*0390*/ 	.word	0x000054e0
        /*0394*/ 	.word	0x00000008
        /*0398*/ 	.word	0x00000000
        /*039c*/ 	.short	0x010a
        /*039e*/ 	.byte	0x3f
	.zero		1


	//   ....[50]....
        /*03a0*/ 	.word	0x00005530
        /*03a4*/ 	.word	0x00000009
        /*03a8*/ 	.word	0x00000000
        /*03ac*/ 	.short	0x010a
        /*03ae*/ 	.byte	0x3f
	.zero		1


	//   ....[51]....
        /*03b0*/ 	.word	0x00005580
        /*03b4*/ 	.word	0x00000008
        /*03b8*/ 	.word	0x00000000
        /*03bc*/ 	.short	0x010a
        /*03be*/ 	.byte	0x3f
	.zero		1


	//   ....[52]....
        /*03c0*/ 	.word	0x000055d0
        /*03c4*/ 	.word	0x00000009
        /*03c8*/ 	.word	0x00000000
        /*03cc*/ 	.short	0x010a
        /*03ce*/ 	.byte	0x3f
	.zero		1


	//   ....[53]....
        /*03d0*/ 	.word	0x00005620
        /*03d4*/ 	.word	0x00000008
        /*03d8*/ 	.word	0x00000000
        /*03dc*/ 	.short	0x010a
        /*03de*/ 	.byte	0x3f
	.zero		1


	//   ....[54]....
        /*03e0*/ 	.word	0x00005670
        /*03e4*/ 	.word	0x00000009
        /*03e8*/ 	.word	0x00000000
        /*03ec*/ 	.short	0x010a
        /*03ee*/ 	.byte	0x3f
	.zero		1


	//   ....[55]....
        /*03f0*/ 	.word	0x000056c0
        /*03f4*/ 	.word	0x00000006
        /*03f8*/ 	.word	0x00000000
        /*03fc*/ 	.short	0x010a
        /*03fe*/ 	.byte	0x3f
	.zero		1


	//----- nvinfo : EIATTR_NUM_MBARRIERS
	.align		4
.L_35:
        /*0400*/ 	.byte	0x03, 0x38
        /*0402*/ 	.short	0x0018


	//----- nvinfo : EIATTR_EXIT_INSTR_OFFSETS
	.align		4
        /*0404*/ 	.byte	0x04, 0x1c
        /*0406*/ 	.short	(.L_37 - .L_36)


	//   ....[0]....
.L_36:
        /*0408*/ 	.word	0x00000780


	//   ....[1]....
        /*040c*/ 	.word	0x00001060


	//   ....[2]....
        /*0410*/ 	.word	0x00003800


	//   ....[3]....
        /*0414*/ 	.word	0x00003e50


	//   ....[4]....
        /*0418*/ 	.word	0x000051e0


	//----- nvinfo : EIATTR_MAX_THREADS
	.align		4
.L_37:
        /*041c*/ 	.byte	0x04, 0x05
        /*041e*/ 	.short	(.L_39 - .L_38)
.L_38:
        /*0420*/ 	.word	0x00000180
        /*0424*/ 	.word	0x00000001
        /*0428*/ 	.word	0x00000001


	//----- nvinfo : EIATTR_CRS_STACK_SIZE
	.align		4
.L_39:
        /*042c*/ 	.byte	0x04, 0x1e
        /*042e*/ 	.short	(.L_41 - .L_40)
.L_40:
        /*0430*/ 	.word	0x00000000


	//----- nvinfo : EIATTR_CBANK_PARAM_SIZE
	.align		4
.L_41:
        /*0434*/ 	.byte	0x03, 0x19
        /*0436*/ 	.short	0x0470


	//----- nvinfo : EIATTR_PARAM_CBANK
	.align		4
        /*0438*/ 	.byte	0x04, 0x0a
        /*043a*/ 	.short	(.L_43 - .L_42)
	.align		4
.L_42:
        /*043c*/ 	.word	index@(.nv.constant0._ZN7cutlass13device_kernelINS_4gemm6kernel13GemmUniversalIN4cute5tupleIJiiiiEEENS1_10collective13CollectiveMmaINS1_34MainloopSm90TmaGmmaWarpSpecializedILi11ENS5_IJNS4_1CILi1EEESB_SB_EEENS1_35KernelTmaWarpSpecializedCooperativeEEENS5_IJNSA_ILi128EEENSA_ILi32EEENSA_ILi64EEEEEENS_10bfloat16_tENS5_IJlSB_lEEESJ_SK_NS4_8TiledMMAINS4_8MMA_AtomIJNS4_4SM904GMMA27MMA_64x32x16_F32BF16BF16_SSILNSO_5MajorE0ELSQ_0ELNSO_7ScaleInE1ELSR_1EEEEEENS4_6LayoutINS5_IJNSA_ILi2EEESB_SB_EEENS5_IJSB_NSA_ILi0EEESX_EEEEENS5_IJNS4_10UnderscoreES10_S10_EEEEENS4_13SM90_TMA_LOADENS4_14ComposedLayoutINS4_7SwizzleILi3ELi4ELi3EEENS4_18smem_ptr_flag_bitsILi16EEENSU_INS5_IJNSA_ILi8EEESH_EEENS5_IJSH_SB_EEEEEEEvNS4_8identityES13_S1D_vS1E_EENS_8epilogue10collective6detail29Sm90TmaWarpSpecializedAdapterINS1H_15DefaultEpilogueISJ_SK_SK_NS1G_6thread17LinearCombinationISJ_Li1EffLNS1L_9ScaleType4KindE0ELNS_15FloatRoundStyleE2ESJ_EENS1_15EpilogueDefaultEEEEEvvEEEEvNT_6ParamsE)
        /*0440*/ 	.short	0x0210
        /*0442*/ 	.short	0x0470


	//----- nvinfo : EIATTR_SW_WAR
	.align		4
.L_43:
        /*0444*/ 	.byte	0x04, 0x36
        /*0446*/ 	.short	(.L_45 - .L_44)
.L_44:
        /*0448*/ 	.word	0x00000008
.L_45:


//--------------------- .nv.callgraph             --------------------------
	.section	.nv.callgraph,"",@"SHT_CUDA_CALLGRAPH"
	.align	4
	.sectionentsize	8
	.align		4
        /*0000*/ 	.word	0x00000000
	.align		4
        /*0004*/ 	.word	0xffffffff
	.align		4
        /*0008*/ 	.word	index@(_ZN7cutlass13device_kernelINS_4gemm6kernel13GemmUniversalIN4cute5tupleIJiiiiEEENS1_10collective13CollectiveMmaINS1_34MainloopSm90TmaGmmaWarpSpecializedILi11ENS5_IJNS4_1CILi1EEESB_SB_EEENS1_35KernelTmaWarpSpecializedCooperativeEEENS5_IJNSA_ILi128EEENSA_ILi32EEENSA_ILi64EEEEEENS_10bfloat16_tENS5_IJlSB_lEEESJ_SK_NS4_8TiledMMAINS4_8MMA_AtomIJNS4_4SM904GMMA27MMA_64x32x16_F32BF16BF16_SSILNSO_5MajorE0ELSQ_0ELNSO_7ScaleInE1ELSR_1EEEEEENS4_6LayoutINS5_IJNSA_ILi2EEESB_SB_EEENS5_IJSB_NSA_ILi0EEESX_EEEEENS5_IJNS4_10UnderscoreES10_S10_EEEEENS4_13SM90_TMA_LOADENS4_14ComposedLayoutINS4_7SwizzleILi3ELi4ELi3EEENS4_18smem_ptr_flag_bitsILi16EEENSU_INS5_IJNSA_ILi8EEESH_EEENS5_IJSH_SB_EEEEEEEvNS4_8identityES13_S1D_vS1E_EENS_8epilogue10collective6detail29Sm90TmaWarpSpecializedAdapterINS1H_15DefaultEpilogueISJ_SK_SK_NS1G_6thread17LinearCombinationISJ_Li1EffLNS1L_9ScaleType4KindE0ELNS_15FloatRoundStyleE2ESJ_EENS1_15EpilogueDefaultEEEEEvvEEEEvNT_6ParamsE)
	.align		4
        /*000c*/ 	.word	index@(__assertfail)
	.align		4
        /*0010*/ 	.word	0x00000000
	.align		4
        /*0014*/ 	.word	0xfffffffe
	.align		4
        /*0018*/ 	.word	0x00000000
	.align		4
        /*001c*/ 	.word	0xfffffffd
	.align		4
        /*0020*/ 	.word	0x00000000
	.align		4
        /*0024*/ 	.word	0xfffffffc


//--------------------- .nv.constant4             --------------------------
	.section	.nv.constant4,"a",@progbits
	.align	8
	.align		8
.nv.constant4:
        /*0000*/ 	.dword	__assertfail
	.align		8
        /*0008*/ 	.dword	__unnamed_1
	.align		8
        /*0010*/ 	.dword	_ZN39_INTERNAL_375a27d8_4_k_cu_8daadf69_52994cuda3std3__45__cpo5beginE
	.align		8
        /*0018*/ 	.dword	_ZN39_INTERNAL_375a27d8_4_k_cu_8daadf69_52994cuda3std3__45__cpo3endE
	.align		8
        /*0020*/ 	.dword	_ZN39_INTERNAL_375a27d8_4_k_cu_8daadf69_52994cuda3std3__45__cpo6cbeginE
	.align		8
        /*0028*/ 	.dword	_ZN39_INTERNAL_375a27d8_4_k_cu_8daadf69_52994cuda3std3__45__cpo4cendE
	.align		8
        /*0030*/ 	.dword	_ZN39_INTERNAL_375a27d8_4_k_cu_8daadf69_52994cuda3std3__441_GLOBAL__N__375a27d8_4_k_cu_8daadf69_52996ignoreE
	.align		8
        /*0038*/ 	.dword	_ZN39_INTERNAL_375a27d8_4_k_cu_8daadf69_52994cuda3std3__419piecewise_constructE
	.align		8
        /*0040*/ 	.dword	_ZN39_INTERNAL_375a27d8_4_k_cu_8daadf69_52994cuda3std3__48in_placeE
	.align		8
        /*0048*/ 	.dword	_ZN39_INTERNAL_375a27d8_4_k_cu_8daadf69_52994cuda3std6ranges3__45__cpo4swapE
	.align		8
        /*0050*/ 	.dword	_ZN39_INTERNAL_375a27d8_4_k_cu_8daadf69_52994cuda3std6ranges3__45__cpo9iter_moveE
	.align		8
        /*0058*/ 	.dword	_ZN39_INTERNAL_375a27d8_4_k_cu_8daadf69_52994cute7productE
	.align		8
        /*0060*/ 	.dword	_ZN39_INTERNAL_375a27d8_4_k_cu_8daadf69_52994cute1_E
	.align		8
        /*0068*/ 	.dword	$str$22
	.align		8
        /*0070*/ 	.dword	$str$23


//--------------------- .text._ZN7cutlass13device_kernelINS_4gemm6kernel13GemmUniversalIN4cute5tupleIJiiiiEEENS1_10collective13CollectiveMmaINS1_34MainloopSm90TmaGmmaWarpSpecializedILi11ENS5_IJNS4_1CILi1EEESB_SB_EEENS1_35KernelTmaWarpSpecializedCooperativeEEENS5_IJNSA_ILi128EEENSA_ILi32EEENSA_ILi64EEEEEENS_10bfloat16_tENS5_IJlSB_lEEESJ_SK_NS4_8TiledMMAINS4_8MMA_AtomIJNS4_4SM904GMMA27MMA_64x32x16_F32BF16BF16_SSILNSO_5MajorE0ELSQ_0ELNSO_7ScaleInE1ELSR_1EEEEEENS4_6LayoutINS5_IJNSA_ILi2EEESB_SB_EEENS5_IJSB_NSA_ILi0EEESX_EEEEENS5_IJNS4_10UnderscoreES10_S10_EEEEENS4_13SM90_TMA_LOADENS4_14ComposedLayoutINS4_7SwizzleILi3ELi4ELi3EEENS4_18smem_ptr_flag_bitsILi16EEENSU_INS5_IJNSA_ILi8EEESH_EEENS5_IJSH_SB_EEEEEEEvNS4_8identityES13_S1D_vS1E_EENS_8epilogue10collective6detail29Sm90TmaWarpSpecializedAdapterINS1H_15DefaultEpilogueISJ_SK_SK_NS1G_6thread17LinearCombinationISJ_Li1EffLNS1L_9ScaleType4KindE0ELNS_15FloatRoundStyleE2ESJ_EENS1_15EpilogueDefaultEEEEEvvEEEEvNT_6ParamsE --------------------------
	.section	.text._ZN7cutlass13device_kernelINS_4gemm6kernel13GemmUniversalIN4cute5tupleIJiiiiEEENS1_10collective13CollectiveMmaINS1_34MainloopSm90TmaGmmaWarpSpecializedILi11ENS5_IJNS4_1CILi1EEESB_SB_EEENS1_35KernelTmaWarpSpecializedCooperativeEEENS5_IJNSA_ILi128EEENSA_ILi32EEENSA_ILi64EEEEEENS_10bfloat16_tENS5_IJlSB_lEEESJ_SK_NS4_8TiledMMAINS4_8MMA_AtomIJNS4_4SM904GMMA27MMA_64x32x16_F32BF16BF16_SSILNSO_5MajorE0ELSQ_0ELNSO_7ScaleInE1ELSR_1EEEEEENS4_6LayoutINS5_IJNSA_ILi2EEESB_SB_EEENS5_IJSB_NSA_ILi0EEESX_EEEEENS5_IJNS4_10UnderscoreES10_S10_EEEEENS4_13SM90_TMA_LOADENS4_14ComposedLayoutINS4_7SwizzleILi3ELi4ELi3EEENS4_18smem_ptr_flag_bitsILi16EEENSU_INS5_IJNSA_ILi8EEESH_EEENS5_IJSH_SB_EEEEEEEvNS4_8identityES13_S1D_vS1E_EENS_8epilogue10collective6detail29Sm90TmaWarpSpecializedAdapterINS1H_15DefaultEpilogueISJ_SK_SK_NS1G_6thread17LinearCombinationISJ_Li1EffLNS1L_9ScaleType4KindE0ELNS_15FloatRoundStyleE2ESJ_EENS1_15EpilogueDefaultEEEEEvvEEEEvNT_6ParamsE,"ax",@progbits
	.align	128
.text._ZN7cutlass13device_kernelINS_4gemm6kernel13GemmUniversalIN4cute5tupleIJiiiiEEENS1_10collective13CollectiveMmaINS1_34MainloopSm90TmaGmmaWarpSpecializedILi11ENS5_IJNS4_1CILi1EEESB_SB_EEENS1_35KernelTmaWarpSpecializedCooperativeEEENS5_IJNSA_ILi128EEENSA_ILi32EEENSA_ILi64EEEEEENS_10bfloat16_tENS5_IJlSB_lEEESJ_SK_NS4_8TiledMMAINS4_8MMA_AtomIJNS4_4SM904GMMA27MMA_64x32x16_F32BF16BF16_SSILNSO_5MajorE0ELSQ_0ELNSO_7ScaleInE1ELSR_1EEEEEENS4_6LayoutINS5_IJNSA_ILi2EEESB_SB_EEENS5_IJSB_NSA_ILi0EEESX_EEEEENS5_IJNS4_10UnderscoreES10_S10_EEEEENS4_13SM90_TMA_LOADENS4_14ComposedLayoutINS4_7SwizzleILi3ELi4ELi3EEENS4_18smem_ptr_flag_bitsILi16EEENSU_INS5_IJNSA_ILi8EEESH_EEENS5_IJSH_SB_EEEEEEEvNS4_8identityES13_S1D_vS1E_EENS_8epilogue10collective6detail29Sm90TmaWarpSpecializedAdapterINS1H_15DefaultEpilogueISJ_SK_SK_NS1G_6thread17LinearCombinationISJ_Li1EffLNS1L_9ScaleType4KindE0ELNS_15FloatRoundStyleE2ESJ_EENS1_15EpilogueDefaultEEEEEvvEEEEvNT_6ParamsE:
        .type           _ZN7cutlass13device_kernelINS_4gemm6kernel13GemmUniversalIN4cute5tupleIJiiiiEEENS1_10collective13CollectiveMmaINS1_34MainloopSm90TmaGmmaWarpSpecializedILi11ENS5_IJNS4_1CILi1EEESB_SB_EEENS1_35KernelTmaWarpSpecializedCooperativeEEENS5_IJNSA_ILi128EEENSA_ILi32EEENSA_ILi64EEEEEENS_10bfloat16_tENS5_IJlSB_lEEESJ_SK_NS4_8TiledMMAINS4_8MMA_AtomIJNS4_4SM904GMMA27MMA_64x32x16_F32BF16BF16_SSILNSO_5MajorE0ELSQ_0ELNSO_7ScaleInE1ELSR_1EEEEEENS4_6LayoutINS5_IJNSA_ILi2EEESB_SB_EEENS5_IJSB_NSA_ILi0EEESX_EEEEENS5_IJNS4_10UnderscoreES10_S10_EEEEENS4_13SM90_TMA_LOADENS4_14ComposedLayoutINS4_7SwizzleILi3ELi4ELi3EEENS4_18smem_ptr_flag_bitsILi16EEENSU_INS5_IJNSA_ILi8EEESH_EEENS5_IJSH_SB_EEEEEEEvNS4_8identityES13_S1D_vS1E_EENS_8epilogue10collective6detail29Sm90TmaWarpSpecializedAdapterINS1H_15DefaultEpilogueISJ_SK_SK_NS1G_6thread17LinearCombinationISJ_Li1EffLNS1L_9ScaleType4KindE0ELNS_15FloatRoundStyleE2ESJ_EENS1_15EpilogueDefaultEEEEEvvEEEEvNT_6ParamsE,@function
        .size           _ZN7cutlass13device_kernelINS_4gemm6kernel13GemmUniversalIN4cute5tupleIJiiiiEEENS1_10collective13CollectiveMmaINS1_34MainloopSm90TmaGmmaWarpSpecializedILi11ENS5_IJNS4_1CILi1EEESB_SB_EEENS1_35KernelTmaWarpSpecializedCooperativeEEENS5_IJNSA_ILi128EEENSA_ILi32EEENSA_ILi64EEEEEENS_10bfloat16_tENS5_IJlSB_lEEESJ_SK_NS4_8TiledMMAINS4_8MMA_AtomIJNS4_4SM904GMMA27MMA_64x32x16_F32BF16BF16_SSILNSO_5MajorE0ELSQ_0ELNSO_7ScaleInE1ELSR_1EEEEEENS4_6LayoutINS5_IJNSA_ILi2EEESB_SB_EEENS5_IJSB_NSA_ILi0EEESX_EEEEENS5_IJNS4_10UnderscoreES10_S10_EEEEENS4_13SM90_TMA_LOADENS4_14ComposedLayoutINS4_7SwizzleILi3ELi4ELi3EEENS4_18smem_ptr_flag_bitsILi16EEENSU_INS5_IJNSA_ILi8EEESH_EEENS5_IJSH_SB_EEEEEEEvNS4_8identityES13_S1D_vS1E_EENS_8epilogue10collective6detail29Sm90TmaWarpSpecializedAdapterINS1H_15DefaultEpilogueISJ_SK_SK_NS1G_6thread17LinearCombinationISJ_Li1EffLNS1L_9ScaleType4KindE0ELNS_15FloatRoundStyleE2ESJ_EENS1_15EpilogueDefaultEEEEEvvEEEEvNT_6ParamsE,(.L_x_113 - _ZN7cutlass13device_kernelINS_4gemm6kernel13GemmUniversalIN4cute5tupleIJiiiiEEENS1_10collective13CollectiveMmaINS1_34MainloopSm90TmaGmmaWarpSpecializedILi11ENS5_IJNS4_1CILi1EEESB_SB_EEENS1_35KernelTmaWarpSpecializedCooperativeEEENS5_IJNSA_ILi128EEENSA_ILi32EEENSA_ILi64EEEEEENS_10bfloat16_tENS5_IJlSB_lEEESJ_SK_NS4_8TiledMMAINS4_8MMA_AtomIJNS4_4SM904GMMA27MMA_64x32x16_F32BF16BF16_SSILNSO_5MajorE0ELSQ_0ELNSO_7ScaleInE1ELSR_1EEEEEENS4_6LayoutINS5_IJNSA_ILi2EEESB_SB_EEENS5_IJSB_NSA_ILi0EEESX_EEEEENS5_IJNS4_10UnderscoreES10_S10_EEEEENS4_13SM90_TMA_LOADENS4_14ComposedLayoutINS4_7SwizzleILi3ELi4ELi3EEENS4_18smem_ptr_flag_bitsILi16EEENSU_INS5_IJNSA_ILi8EEESH_EEENS5_IJSH_SB_EEEEEEEvNS4_8identityES13_S1D_vS1E_EENS_8epilogue10collective6detail29Sm90TmaWarpSpecializedAdapterINS1H_15DefaultEpilogueISJ_SK_SK_NS1G_6thread17LinearCombinationISJ_Li1EffLNS1L_9ScaleType4KindE0ELNS_15FloatRoundStyleE2ESJ_EENS1_15EpilogueDefaultEEEEEvvEEEEvNT_6ParamsE)
        .other          _ZN7cutlass13device_kernelINS_4gemm6kernel13GemmUniversalIN4cute5tupleIJiiiiEEENS1_10collective13CollectiveMmaINS1_34MainloopSm90TmaGmmaWarpSpecializedILi11ENS5_IJNS4_1CILi1EEESB_SB_EEENS1_35KernelTmaWarpSpecializedCooperativeEEENS5_IJNSA_ILi128EEENSA_ILi32EEENSA_ILi64EEEEEENS_10bfloat16_tENS5_IJlSB_lEEESJ_SK_NS4_8TiledMMAINS4_8MMA_AtomIJNS4_4SM904GMMA27MMA_64x32x16_F32BF16BF16_SSILNSO_5MajorE0ELSQ_0ELNSO_7ScaleInE1ELSR_1EEEEEENS4_6LayoutINS5_IJNSA_ILi2EEESB_SB_EEENS5_IJSB_NSA_ILi0EEESX_EEEEENS5_IJNS4_10UnderscoreES10_S10_EEEEENS4_13SM90_TMA_LOADENS4_14ComposedLayoutINS4_7SwizzleILi3ELi4ELi3EEENS4_18smem_ptr_flag_bitsILi16EEENSU_INS5_IJNSA_ILi8EEESH_EEENS5_IJSH_SB_EEEEEEEvNS4_8identityES13_S1D_vS1E_EENS_8epilogue10collective6detail29Sm90TmaWarpSpecializedAdapterINS1H_15DefaultEpilogueISJ_SK_SK_NS1G_6thread17LinearCombinationISJ_Li1EffLNS1L_9ScaleType4KindE0ELNS_15FloatRoundStyleE2ESJ_EENS1_15EpilogueDefaultEEEEEvvEEEEvNT_6ParamsE,@"STO_CUDA_ENTRY STV_DEFAULT"
_ZN7cutlass13device_kernelINS_4gemm6kernel13GemmUniversalIN4cute5tupleIJiiiiEEENS1_10collective13CollectiveMmaINS1_34MainloopSm90TmaGmmaWarpSpecializedILi11ENS5_IJNS4_1CILi1EEESB_SB_EEENS1_35KernelTmaWarpSpecializedCooperativeEEENS5_IJNSA_ILi128EEENSA_ILi32EEENSA_ILi64EEEEEENS_10bfloat16_tENS5_IJlSB_lEEESJ_SK_NS4_8TiledMMAINS4_8MMA_AtomIJNS4_4SM904GMMA27MMA_64x32x16_F32BF16BF16_SSILNSO_5MajorE0ELSQ_0ELNSO_7ScaleInE1ELSR_1EEEEEENS4_6LayoutINS5_IJNSA_ILi2EEESB_SB_EEENS5_IJSB_NSA_ILi0EEESX_EEEEENS5_IJNS4_10UnderscoreES10_S10_EEEEENS4_13SM90_TMA_LOADENS4_14ComposedLayoutINS4_7SwizzleILi3ELi4ELi3EEENS4_18smem_ptr_flag_bitsILi16EEENSU_INS5_IJNSA_ILi8EEESH_EEENS5_IJSH_SB_EEEEEEEvNS4_8identityES13_S1D_vS1E_EENS_8epilogue10collective6detail29Sm90TmaWarpSpecializedAdapterINS1H_15DefaultEpilogueISJ_SK_SK_NS1G_6thread17LinearCombinationISJ_Li1EffLNS1L_9ScaleType4KindE0ELNS_15FloatRoundStyleE2ESJ_EENS1_15EpilogueDefaultEEEEEvvEEEEvNT_6ParamsE:
[----:B------:R-:W0:Y:S01]  /*0000*/  LDC R1, c[0x0][0x28] ;  /* 0x00000a00ff017b82 */ /* 0x000e220000000800 */
[----:B------:R-:W1:Y:S01]  /*0010*/  S2R R3, SR_TID.X ;  /* 0x0000000000037919 */ /* 0x000e620000002100 */
[----:B------:R-:W-:Y:S01]  /*0020*/  ELECT P0, URZ, PT ;  /* 0x00000000003f782f */ /* 0x000fe20003800000 */
[----:B------:R-:W-:Y:S01]  /*0030*/  BSSY B0, `(.L_x_0) ;  /* 0x000000f000007945 */ /* 0x000fe20003800000 */
[--C-:B-1----:R-:W-:Y:S02]  /*0040*/  SHF.R.U32.HI R0, RZ, 0x5, R3.reuse ;  /* 0x00000005ff007819 */ /* 0x102fe40000011603 */
[----:B------:R-:W-:-:S03]  /*0050*/  SHF.R.U32.HI R14, RZ, 0x7, R3 ;  /* 0x00000007ff0e7819 */ /* 0x000fc60000011603 */
[----:B------:R-:W1:Y:S04]  /*0060*/  SHFL.IDX PT, R2, R0, RZ, 0x1f ;  /* 0x00001fff00027589 */ /* 0x000e6800000e0000 */
[----:B------:R2:W3:Y:S01]  /*0070*/  SHFL.IDX PT, R4, R14, RZ, 0x1f ;  /* 0x00001fff0e047589 */ /* 0x0004e200000e0000 */
[----:B-1----:R-:W-:-:S13]  /*0080*/  ISETP.NE.OR P0, PT, R2, RZ, !P0 ;  /* 0x000000ff0200720c */ /* 0x002fda0004705670 */
[----:B0-23--:R-:W-:Y:S05]  /*0090*/  @P0 BRA `(.L_x_1) ;  /* 0x0000000000200947 */ /* 0x00dfea0003800000 */
[----:B------:R-:W-:Y:S02]  /*00a0*/  ULDC.64 UR4, c[0x0][0x198] ;  /* 0x0000660000047ab9 */ /* 0x000fe40000000a00 */
[----:B------:R-:W-:Y:S02]  /*00b0*/  UIADD3 UR6, UP0, UR4, 0xf0, URZ ;  /* 0x000000f004067890 */ /* 0x000fe4000ff1e03f */
[----:B------:R-:W-:Y:S02]  /*00c0*/  UIADD3 UR4, UP1, UR4, 0x1f0, URZ ;  /* 0x000001f004047890 */ /* 0x000fe4000ff3e03f */
[----:B------:R-:W-:Y:S02]  /*00d0*/  UIADD3.X UR7, URZ, UR5, URZ, UP0, !UPT ;  /* 0x000000053f077290 */ /* 0x000fe400087fe43f */
[----:B------:R-:W-:-:S07]  /*00e0*/  UIADD3.X UR5, URZ, UR5, URZ, UP1, !UPT ;  /* 0x000000053f057290 */ /* 0x000fce0008ffe43f */
[----:B------:R0:W-:Y:S02]  /*00f0*/  UTMACCTL.PF [UR6] ;  /* 0x00000000060079b9 */ /* 0x0001e40008040000 */
[----:B------:R0:W-:Y:S02]  /*0100*/  UTMACCTL.PF [UR4] ;  /* 0x00000000040079b9 */ /* 0x0001e40008040000 */
[----:B0-----:R-:W-:Y:S01]  /*0110*/  NOP ;  /* 0x0000000000007918 */ /* 0x001fe20000000000 */
.L_x_1:
[----:B------:R-:W-:Y:S05]  /*0120*/  BSYNC B0 ;  /* 0x0000000000007941 */ /* 0x000fea0003800000 */
.L_x_0:
[----:B------:R-:W0:Y:S02]  /*0130*/  SHFL.IDX PT, R5, R0, RZ, 0x1f ;  /* 0x00001fff00057589 */ /* 0x000e2400000e0000 */
[----:B0-----:R-:W-:-:S13]  /*0140*/  ISETP.NE.AND P0, PT, R5, RZ, PT ;  /* 0x000000ff0500720c */ /* 0x001fda0003f05270 */
[----:B------:R-:W-:Y:S05]  /*0150*/  @P0 BRA `(.L_x_2) ;  /* 0x00000000009c0947 */ /* 0x000fea0003800000 */
[----:B------:R-:W-:Y:S01]  /*0160*/  ELECT P0, URZ, PT ;  /* 0x00000000003f782f */ /* 0x000fe20003800000 */
[----:B------:R-:W-:-:S12]  /*0170*/  BSSY B0, `(.L_x_2) ;  /* 0x0000025000007945 */ /* 0x000fd80003800000 */
[----:B------:R-:W-:Y:S05]  /*0180*/  @!P0 BRA `(.L_x_3) ;  /* 0x00000000008c8947 */ /* 0x000fea0003800000 */
[----:B------:R-:W0:Y:S01]  /*0190*/  S2UR UR8, SR_CgaCtaId ;  /* 0x00000000000879c3 */ /* 0x000e220000008800 */
[----:B------:R-:W-:Y:S01]  /*01a0*/  UMOV UR4, 0x400 ;  /* 0x0000040000047882 */ /* 0x000fe20000000000 */
[----:B------:R-:W-:Y:S01]  /*01b0*/  UMOV UR5, 0x1 ;  /* 0x0000000100057882 */ /* 0x000fe20000000000 */
[----:B------:R-:W-:Y:S02]  /*01c0*/  UMOV UR6, 0x100 ;  /* 0x0000010000067882 */ /* 0x000fe40000000000 */
[----:B------:R-:W-:-:S04]  /*01d0*/  UIADD3 UR6, -UR6, 0x100000, URZ ;  /* 0x0010000006067890 */ /* 0x000fc8000fffe13f */
[----:B------:R-:W-:Y:S02]  /*01e0*/  USHF.L.U32 UR7, UR6, 0xb, URZ ;  /* 0x0000000b06077899 */ /* 0x000fe4000800063f */
[----:B------:R-:W-:Y:S02]  /*01f0*/  USHF.L.U32 UR6, UR6, 0x1, URZ ;  /* 0x0000000106067899 */ /* 0x000fe4000800063f */
[----:B0-----:R-:W-:Y:S02]  /*0200*/  ULEA UR8, UR8, UR4, 0x18 ;  /* 0x0000000408087291 */ /* 0x001fe4000f8ec03f */
[----:B------:R-:W-:-:S04]  /*0210*/  UIADD3 UR4, -UR5, 0x100000, URZ ;  /* 0x0010000005047890 */ /* 0x000fc8000fffe13f */
[----:B------:R-:W-:Y:S02]  /*0220*/  USHF.L.U32 UR5, UR4, 0xb, URZ ;  /* 0x0000000b04057899 */ /* 0x000fe4000800063f */
[----:B------:R-:W-:Y:S01]  /*0230*/  USHF.L.U32 UR4, UR4, 0x1, URZ ;  /* 0x0000000104047899 */ /* 0x000fe2000800063f */
[----:B------:R-:W0:Y:S11]  /*0240*/  FENCE.VIEW.ASYNC.S ;  /* 0x00000000000073c6 */ /* 0x000e360000000000 */
[----:B0-----:R0:W1:Y:S01]  /*0250*/  SYNCS.EXCH.64 URZ, [UR8], UR4 ;  /* 0x00000004083f75b2 */ /* 0x0010620008000100 */
[----:B------:R0:W2:Y:S01]  /*0260*/  SYNCS.EXCH.64 URZ, [UR8+0x58], UR6 ;  /* 0x00005806083f75b2 */ /* 0x0000a20008000100 */
[----:B------:R0:W3:Y:S01]  /*0270*/  SYNCS.EXCH.64 URZ, [UR8+0x8], UR4 ;  /* 0x00000804083f75b2 */ /* 0x0000e20008000100 */
[----:B------:R0:W4:Y:S01]  /*0280*/  SYNCS.EXCH.64 URZ, [UR8+0x60], UR6 ;  /* 0x00006006083f75b2 */ /* 0x0001220008000100 */
[----:B------:R0:W0:Y:S01]  /*0290*/  SYNCS.EXCH.64 URZ, [UR8+0x10], UR4 ;  /* 0x00001004083f75b2 */ /* 0x0000220008000100 */
        /* <DEDUP_REMOVED lines=17> */
[----:B------:R-:W-:Y:S01]  /*03b0*/  NOP ;  /* 0x0000000000007918 */ /* 0x000fe20000000000 */
.L_x_3:
[----:B0-----:R-:W-:Y:S05]  /*03c0*/  BSYNC B0 ;  /* 0x0000000000007941 */ /* 0x001fea0003800000 */
.L_x_2:
[----:B------:R-:W0:Y:S01]  /*03d0*/  SHFL.IDX PT, R0, R0, RZ, 0x1f ;  /* 0x00001fff00007589 */ /* 0x000e2200000e0000 */
[----:B------:R-:W5:Y:S01]  /*03e0*/  LDC R16, c[0x0][0x65c] ;  /* 0x00019700ff107b82 */ /* 0x000f620000000800 */
[----:B------:R-:W-:Y:S02]  /*03f0*/  ELECT P0, URZ, PT ;  /* 0x00000000003f782f */ /* 0x000fe40003800000 */
[----:B------:R-:W-:Y:S01]  /*0400*/  SHF.R.S32.HI R7, RZ, 0x1f, R2 ;  /* 0x0000001fff077819 */ /* 0x000fe20000011402 */
[----:B------:R-:W1:Y:S01]  /*0410*/  S2R R5, SR_CTAID.Y ;  /* 0x0000000000057919 */ /* 0x000e620000002600 */
[----:B------:R-:W-:Y:S01]  /*0420*/  UMOV UR4, 0x20 ;  /* 0x0000002000047882 */ /* 0x000fe20000000000 */
[----:B------:R-:W-:Y:S01]  /*0430*/  NOP ;  /* 0x0000000000007918 */ /* 0x000fe20000000000 */
[----:B------:R-:W-:Y:S01]  /*0440*/  LEA.HI R7, R7, R2, RZ, 0x2 ;  /* 0x0000000207077211 */ /* 0x000fe200078f10ff */
[----:B------:R-:W2:Y:S01]  /*0450*/  S2R R6, SR_CTAID.X ;  /* 0x0000000000067919 */ /* 0x000ea20000002500 */
[----:B------:R-:W-:Y:S01]  /*0460*/  ISETP.NE.AND P2, PT, R4, RZ, PT ;  /* 0x000000ff0400720c */ /* 0x000fe20003f45270 */
[----:B------:R-:W-:Y:S01]  /*0470*/  NOP ;  /* 0x0000000000007918 */ /* 0x000fe20000000000 */
[----:B------:R-:W-:-:S02]  /*0480*/  LOP3.LUT R7, R7, 0xfffffffc, RZ, 0xc0, !PT ;  /* 0xfffffffc07077812 */ /* 0x000fc400078ec0ff */
[----:B0-----:R-:W-:Y:S02]  /*0490*/  ISETP.NE.OR P0, PT, R0, RZ, !P0 ;  /* 0x000000ff0000720c */ /* 0x001fe40004705670 */
[----:B-----5:R-:W-:-:S04]  /*04a0*/  ISETP.NE.AND P3, PT, R16, 0x1, PT ;  /* 0x000000011000780c */ /* 0x020fc80003f65270 */
[----:B------:R-:W-:Y:S01]  /*04b0*/  P2R R0, PR, RZ, 0x8 ;  /* 0x00000008ff007803 */ /* 0x000fe20000000000 */
[----:B------:R-:W-:Y:S02]  /*04c0*/  IMAD.IADD R0, R2, 0x1, -R7 ;  /* 0x0000000102007824 */ /* 0x000fe400078e0a07 */
[----:B------:R-:W-:-:S03]  /*04d0*/  IMAD.MOV.U32 R7, RZ, RZ, RZ ;  /* 0x000000ffff077224 */ /* 0x000fc600078e00ff */
[----:B------:R-:W-:Y:S01]  /*04e0*/  ISETP.NE.AND P1, PT, R0, 0x3, PT ;  /* 0x000000030000780c */ /* 0x000fe20003f25270 */
[----:B------:R-:W-:Y:S01]  /*04f0*/  VOTEU.ALL UP0, P0 ;  /* 0x00000000003f7886 */ /* 0x000fe20000000000 */
[----:B------:R-:W-:Y:S01]  /*0500*/  VOTEU.ALL UP1, P0 ;  /* 0x00000000003f7886 */ /* 0x000fe20000020000 */
[----:B------:R-:W2:Y:S01]  /*0510*/  @P3 LDC R11, c[0x0][0x10] ;  /* 0x00000400ff0b3b82 */ /* 0x000ea20000000800 */
[----:B-1----:R-:W-:Y:S02]  /*0520*/  @P3 IMAD.MOV.U32 R8, RZ, RZ, R5 ;  /* 0x000000ffff083224 */ /* 0x002fe400078e0005 */
[----:B------:R-:W-:Y:S01]  /*0530*/  @!UP0 UMOV UR6, 0x400 ;  /* 0x0000040000068882 */ /* 0x000fe20000000000 */
[----:B------:R-:W-:-:S04]  /*0540*/  @!UP0 UIADD3 UR4, -UR4, 0x100000, URZ ;  /* 0x0010000004048890 */ /* 0x000fc8000fffe13f */
[----:B------:R-:W-:Y:S02]  /*0550*/  @!UP0 USHF.L.U32 UR5, UR4, 0xb, URZ ;  /* 0x0000000b04058899 */ /* 0x000fe4000800063f */
[----:B------:R-:W-:Y:S01]  /*0560*/  @!UP0 USHF.L.U32 UR4, UR4, 0x1, URZ ;  /* 0x0000000104048899 */ /* 0x000fe2000800063f */
[----:B------:R-:W-:Y:S02]  /*0570*/  @P3 IMAD.MOV.U32 R9, RZ, RZ, RZ ;  /* 0x000000ffff093224 */ /* 0x000fe400078e00ff */
[----:B------:R-:W-:Y:S01]  /*0580*/  @P3 IMAD.MOV.U32 R17, RZ, RZ, RZ ;  /* 0x000000ffff113224 */ /* 0x000fe200078e00ff */
[----:B------:R-:W0:Y:S08]  /*0590*/  @!UP0 S2UR UR7, SR_CgaCtaId ;  /* 0x00000000000789c3 */ /* 0x000e300000008800 */
[----:B------:R-:W1:Y:S01]  /*05a0*/  @!P3 LDC R12, c[0x0][0xc] ;  /* 0x00000300ff0cbb82 */ /* 0x000e620000000800 */
[----:B--2---:R-:W-:-:S04]  /*05b0*/  @P3 IMAD.WIDE.U32 R10, R6, R11, R8 ;  /* 0x0000000b060a3225 */ /* 0x004fc800078e0008 */
[----:B------:R-:W-:Y:S02]  /*05c0*/  @P3 IMAD.IADD R17, R11, 0x1, R17 ;  /* 0x000000010b113824 */ /* 0x000fe400078e0211 */
[----:B------:R-:W-:Y:S01]  /*05d0*/  @P3 IMAD.MOV.U32 R2, RZ, RZ, R10 ;  /* 0x000000ffff023224 */ /* 0x000fe200078e000a */
[----:B0-----:R-:W-:Y:S01]  /*05e0*/  @!UP0 ULEA UR8, UR7, UR6, 0x18 ;  /* 0x0000000607088291 */ /* 0x001fe2000f8ec03f */
[----:B------:R-:W-:Y:S02]  /*05f0*/  VOTEU.ALL UP0, P0 ;  /* 0x00000000003f7886 */ /* 0x000fe40000000000 */
[----:B------:R-:W-:Y:S01]  /*0600*/  ULDC UR6, c[0x0][0xc] ;  /* 0x0000030000067ab9 */ /* 0x000fe20000000800 */
[----:B------:R-:W-:Y:S01]  /*0610*/  ULDC UR7, c[0x0][0x10] ;  /* 0x0000040000077ab9 */ /* 0x000fe20000000800 */
[----:B------:R-:W-:Y:S01]  /*0620*/  ISETP.EQ.OR P0, PT, R0, RZ, !P1 ;  /* 0x000000ff0000720c */ /* 0x000fe20004f02670 */
[----:B-1----:R-:W-:-:S03]  /*0630*/  @!P3 IMAD.WIDE.U32 R8, R12, R5, R6 ;  /* 0x000000050c08b225 */ /* 0x002fc600078e0006 */
[C---:B------:R-:W-:Y:S01]  /*0640*/  ISETP.EQ.AND P0, PT, R4.reuse, RZ, P0 ;  /* 0x000000ff0400720c */ /* 0x040fe20000702270 */
[----:B------:R-:W0:Y:S02]  /*0650*/  FENCE.VIEW.ASYNC.S ;  /* 0x00000000000073c6 */ /* 0x000e240000000000 */
[----:B0-----:R-:W3:Y:S01]  /*0660*/  @!UP0 SYNCS.EXCH.64 URZ, [UR8+0xc0], UR4 ;  /* 0x0000c004083f85b2 */ /* 0x001ee20008000100 */
[----:B------:R-:W-:Y:S01]  /*0670*/  VIADD R12, R4, 0xffffffff ;  /* 0xffffffff040c7836 */ /* 0x000fe20000000000 */
[----:B------:R-:W-:Y:S01]  /*0680*/  SEL R18, RZ, 0x1, !P0 ;  /* 0x00000001ff127807 */ /* 0x000fe20004000000 */
[----:B------:R-:W-:Y:S01]  /*0690*/  @!P3 IMAD.MOV.U32 R2, RZ, RZ, R8 ;  /* 0x000000ffff02b224 */ /* 0x000fe200078e0008 */
[----:B------:R-:W-:Y:S01]  /*06a0*/  LOP3.LUT R4, R3, 0x7f, RZ, 0xc0, !PT ;  /* 0x0000007f03047812 */ /* 0x000fe200078ec0ff */
[----:B------:R-:W-:Y:S01]  /*06b0*/  @!P3 IMAD.MOV.U32 R17, RZ, RZ, R9 ;  /* 0x000000ffff11b224 */ /* 0x000fe200078e0009 */
[----:B------:R-:W-:-:S04]  /*06c0*/  ISETP.GE.U32.AND P1, PT, R12, 0x2, PT ;  /* 0x000000020c00780c */ /* 0x000fc80003f26070 */
[----:B------:R-:W-:Y:S01]  /*06d0*/  SEL R18, R18, 0x2, P1 ;  /* 0x0000000212127807 */ /* 0x000fe20000800000 */
[----:B------:R0:W3:Y:S01]  /*06e0*/  @!UP1 SYNCS.EXCH.64 URZ, [UR8+0xc8], UR4 ;  /* 0x0000c804083f95b2 */ /* 0x0000e20008000100 */
[----:B------:R-:W-:Y:S01]  /*06f0*/  NOP ;  /* 0x0000000000007918 */ /* 0x000fe20000000000 */
[----:B0-----:R-:W-:-:S03]  /*0700*/  UIMAD.WIDE.U32 UR4, UR6, UR7, URZ ;  /* 0x00000007060472a5 */ /* 0x001fc6000f8e003f */
[----:B------:R-:W-:Y:S02]  /*0710*/  ULDC UR6, c[0x0][0x14] ;  /* 0x0000050000067ab9 */ /* 0x000fe40000000800 */
[----:B------:R-:W-:Y:S02]  /*0720*/  UIMAD.WIDE.U32 UR36, UR4, UR6, URZ ;  /* 0x00000006042472a5 */ /* 0x000fe4000f8e003f */
[----:B------:R-:W-:-:S04]  /*0730*/  UIMAD UR42, UR5, UR6, URZ ;  /* 0x00000006052a72a4 */ /* 0x000fc8000f8e023f */
[----:B------:R-:W-:Y:S01]  /*0740*/  UIADD3 UR42, UR37, UR42, URZ ;  /* 0x0000002a252a7290 */ /* 0x000fe2000fffe03f */
[----:B---34-:R-:W-:Y:S06]  /*0750*/  BAR.SYNC.DEFER_BLOCKING 0x0 ;  /* 0x0000000000007b1d */ /* 0x018fec0000010000 */
[----:B------:R-:W-:Y:S05]  /*0760*/  @!P2 BRA `(.L_x_4) ;  /* 0x000000300028a947 */ /* 0x000fea0003800000 */
[----:B------:R-:W-:-:S13]  /*0770*/  ISETP.GT.U32.AND P0, PT, R12, 0x1, PT ;  /* 0x000000010c00780c */ /* 0x000fda0003f04070 */
[----:B------:R-:W-:Y:S05]  /*0780*/  @P0 EXIT ;  /* 0x000000000000094d */ /* 0x000fea0003800000 */
[----:B------:R-:W-:Y:S01]  /*0790*/  ULDC.64 UR4, c[0x0][0x650] ;  /* 0x0001940000047ab9 */ /* 0x000fe20000000a00 */
[----:B------:R-:W-:Y:S01]  /*07a0*/  PRMT R0, RZ, 0x7610, R0 ;  /* 0x00007610ff007816 */ /* 0x000fe20000000000 */
[----:B------:R-:W-:Y:S01]  /*07b0*/  IMAD.MOV.U32 R51, RZ, RZ, -0x1 ;  /* 0xffffffffff337424 */ /* 0x000fe200078e00ff */
[----:B------:R-:W-:Y:S01]  /*07c0*/  ISETP.GE.U32.AND P0, PT, R2, UR4, PT ;  /* 0x0000000402007c0c */ /* 0x000fe2000bf06070 */
[----:B------:R-:W-:Y:S02]  /*07d0*/  IMAD.MOV.U32 R48, RZ, RZ, -0x1 ;  /* 0xffffffffff307424 */ /* 0x000fe400078e00ff */
[----:B------:R-:W-:Y:S01]  /*07e0*/  IMAD.MOV.U32 R49, RZ, RZ, -0x1 ;  /* 0xffffffffff317424 */ /* 0x000fe200078e00ff */
[----:B------:R-:W-:-:S13]  /*07f0*/  ISETP.GE.U32.AND.EX P0, PT, R17, UR5, PT, P0 ;  /* 0x0000000511007c0c */ /* 0x000fda000bf06100 */
[----:B------:R-:W-:Y:S05]  /*0800*/  @P0 BRA `(.L_x_5) ;  /* 0x00000004005c0947 */ /* 0x000fea0003800000 */
[----:B------:R-:W0:Y:S01]  /*0810*/  LDC.64 R20, c[0x0][0x628] ;  /* 0x00018a00ff147b82 */ /* 0x000e220000000a00 */
[----:B------:R-:W-:Y:S02]  /*0820*/  IMAD.MOV.U32 R8, RZ, RZ, R2 ;  /* 0x000000ffff087224 */ /* 0x000fe400078e0002 */
[----:B------:R-:W-:-:S05]  /*0830*/  IMAD.MOV.U32 R9, RZ, RZ, R17 ;  /* 0x000000ffff097224 */ /* 0x000fca00078e0011 */
[----:B------:R-:W1:Y:S08]  /*0840*/  LDC R0, c[0x0][0x630] ;  /* 0x00018c00ff007b82 */ /* 0x000e700000000800 */
[----:B------:R-:W2:Y:S01]  /*0850*/  LDC.64 R22, c[0x0][0x620] ;  /* 0x00018800ff167b82 */ /* 0x000ea20000000a00 */
[----:B0-----:R-:W-:-:S04]  /*0860*/  ISETP.NE.U32.AND P0, PT, R20, RZ, PT ;  /* 0x000000ff1400720c */ /* 0x001fc80003f05070 */
[----:B------:R-:W-:-:S13]  /*0870*/  ISETP.NE.AND.EX P0, PT, R21, RZ, PT, P0 ;  /* 0x000000ff1500720c */ /* 0x000fda0003f05300 */
[----:B-12---:R-:W-:Y:S05]  /*0880*/  @!P0 BRA `(.L_x_6) ;  /* 0x0000000000288947 */ /* 0x006fea0003800000 */
[----:B------:R-:W0:Y:S02]  /*0890*/  LDC R13, c[0x0][0x634] ;  /* 0x00018d00ff0d7b82 */ /* 0x000e240000000800 */
[----:B0-----:R-:W-:-:S05]  /*08a0*/  IADD3 R13, P0, R2, R13, RZ ;  /* 0x0000000d020d7210 */ /* 0x001fca0007f1e0ff */
[----:B------:R-:W-:-:S04]  /*08b0*/  IMAD.X R15, RZ, RZ, R17, P0 ;  /* 0x000000ffff0f7224 */ /* 0x000fc800000e0611 */
[----:B------:R-:W-:-:S04]  /*08c0*/  IMAD.WIDE.U32 R8, R15, R20, RZ ;  /* 0x000000140f087225 */ /* 0x000fc800078e00ff */
[----:B------:R-:W-:-:S04]  /*08d0*/  IMAD.WIDE.U32 R10, P0, R13, R21, R8 ;  /* 0x000000150d0a7225 */ /* 0x000fc80007800008 */
[----:B------:R-:W-:-:S04]  /*08e0*/  IMAD.WIDE.U32 R8, R13, R20, RZ ;  /* 0x000000140d087225 */ /* 0x000fc800078e00ff */
[----:B------:R-:W-:Y:S01]  /*08f0*/  IMAD.X R13, RZ, RZ, RZ, P0 ;  /* 0x000000ffff0d7224 */ /* 0x000fe200000e06ff */
[----:B------:R-:W-:Y:S01]  /*0900*/  IADD3 RZ, P0, R9, R10, RZ ;  /* 0x0000000a09ff7210 */ /* 0x000fe20007f1e0ff */
[----:B------:R-:W-:-:S04]  /*0910*/  IMAD.MOV.U32 R12, RZ, RZ, R11 ;  /* 0x000000ffff0c7224 */ /* 0x000fc800078e000b */
[----:B------:R-:W-:-:S08]  /*0920*/  IMAD.WIDE.U32.X R8, R15, R21, R12, P0 ;  /* 0x000000150f087225 */ /* 0x000fd000000e040c */
.L_x_6:
[-CC-:B------:R-:W-:Y:S01]  /*0930*/  SHF.R.U64 R49, R8, R0.reuse, R9.reuse ;  /* 0x0000000008317219 */ /* 0x180fe20000001209 */
[----:B------:R-:W0:Y:S01]  /*0940*/  LDC R12, c[0x0][0x618] ;  /* 0x00018600ff0c7b82 */ /* 0x000e220000000800 */
[----:B------:R-:W-:Y:S01]  /*0950*/  SHF.R.U32.HI R7, RZ, R0, R9 ;  /* 0x00000000ff077219 */ /* 0x000fe20000011609 */
[----:B------:R-:W-:Y:S01]  /*0960*/  ULDC UR4, c[0x0][0x150] ;  /* 0x0000540000047ab9 */ /* 0x000fe20000000800 */
[----:B------:R-:W-:Y:S01]  /*0970*/  IADD3 R11, P0, RZ, -R49, RZ ;  /* 0x80000031ff0b7210 */ /* 0x000fe20007f1e0ff */
[----:B------:R-:W-:Y:S01]  /*0980*/  IMAD.MOV.U32 R8, RZ, RZ, R2 ;  /* 0x000000ffff087224 */ /* 0x000fe200078e0002 */
[----:B------:R-:W-:Y:S01]  /*0990*/  I2FP.F32.U32 R0, R6 ;  /* 0x0000000600007245 */ /* 0x000fe20000201000 */
[----:B------:R-:W-:Y:S02]  /*09a0*/  IMAD.MOV.U32 R9, RZ, RZ, R17 ;  /* 0x000000ffff097224 */ /* 0x000fe400078e0011 */
[----:B------:R-:W1:Y:S01]  /*09b0*/  LDC.64 R30, c[0x0][0x640] ;  /* 0x00019000ff1e7b82 */ /* 0x000e620000000a00 */
[----:B------:R-:W-:-:S02]  /*09c0*/  IMAD.X R13, RZ, RZ, ~R7, P0 ;  /* 0x000000ffff0d7224 */ /* 0x000fc400000e0e07 */
[----:B------:R-:W-:Y:S01]  /*09d0*/  FMUL R0, R0, UR4 ;  /* 0x0000000400007c20 */ /* 0x000fe20008400000 */
[----:B------:R-:W-:Y:S01]  /*09e0*/  IMAD.WIDE.U32 R8, R11, R22, R8 ;  /* 0x000000160b087225 */ /* 0x000fe200078e0008 */
[----:B------:R-:W-:-:S03]  /*09f0*/  ULDC UR4, c[0x0][0x154] ;  /* 0x0000550000047ab9 */ /* 0x000fc60000000800 */
[----:B------:R-:W-:Y:S01]  /*0a00*/  IMAD R10, R13, R22, RZ ;  /* 0x000000160d0a7224 */ /* 0x000fe200078e02ff */
[----:B------:R-:W2:Y:S01]  /*0a10*/  LDC R7, c[0x0][0x144] ;  /* 0x00005100ff077b82 */ /* 0x000ea20000000800 */
[----:B------:R-:W3:Y:S02]  /*0a20*/  F2I.U32.TRUNC.NTZ R0, R0 ;  /* 0x0000000000007305 */ /* 0x000ee4000020f000 */
[----:B------:R-:W-:-:S04]  /*0a30*/  IMAD R11, R11, R23, R10 ;  /* 0x000000170b0b7224 */ /* 0x000fc800078e020a */
[----:B------:R-:W-:Y:S01]  /*0a40*/  IMAD.IADD R9, R9, 0x1, R11 ;  /* 0x0000000109097824 */ /* 0x000fe200078e020b */
[----:B------:R-:W4:Y:S01]  /*0a50*/  LDC R24, c[0x0][0x608] ;  /* 0x00018200ff187b82 */ /* 0x000f220000000800 */
[----:B------:R-:W-:-:S03]  /*0a60*/  IMAD.MOV.U32 R11, RZ, RZ, -0x1 ;  /* 0xffffffffff0b7424 */ /* 0x000fc600078e00ff */
[-CC-:B0-----:R-:W-:Y:S02]  /*0a70*/  SHF.R.U64 R22, R8, R12.reuse, R9.reuse ;  /* 0x0000000c08167219 */ /* 0x181fe40000001209 */
[----:B------:R-:W-:Y:S02]  /*0a80*/  I2FP.F32.U32 R8, R5 ;  /* 0x0000000500087245 */ /* 0x000fe40000201000 */
[----:B------:R-:W0:Y:S01]  /*0a90*/  LDC R28, c[0x0][0x658] ;  /* 0x00019600ff1c7b82 */ /* 0x000e220000000800 */
[----:B-1----:R-:W-:Y:S01]  /*0aa0*/  ISETP.NE.U32.AND P0, PT, R30, RZ, PT ;  /* 0x000000ff1e00720c */ /* 0x002fe20003f05070 */
[----:B---3--:R-:W-:Y:S02]  /*0ab0*/  IMAD.MOV R10, RZ, RZ, -R0 ;  /* 0x000000ffff0a7224 */ /* 0x008fe400078e0a00 */
[----:B------:R-:W-:Y:S01]  /*0ac0*/  FMUL R8, R8, UR4 ;  /* 0x0000000408087c20 */ /* 0x000fe20008400000 */
[----:B------:R-:W-:Y:S02]  /*0ad0*/  SHF.R.U32.HI R9, RZ, R12, R9 ;  /* 0x0000000cff097219 */ /* 0x000fe40000011609 */
[----:B------:R-:W-:Y:S01]  /*0ae0*/  ISETP.NE.AND.EX P0, PT, R31, RZ, PT, P0 ;  /* 0x000000ff1f00720c */ /* 0x000fe20003f05300 */
[----:B------:R1:W3:Y:S01]  /*0af0*/  F2I.U32.TRUNC.NTZ R15, R8 ;  /* 0x00000008000f7305 */ /* 0x0002e2000020f000 */
[----:B------:R-:W1:Y:S01]  /*0b00*/  LDC R20, c[0x0][0x148] ;  /* 0x00005200ff147b82 */ /* 0x000e620000000800 */
[----:B--2---:R-:W-:-:S07]  /*0b10*/  IMAD R0, R7, R10, R6 ;  /* 0x0000000a07007224 */ /* 0x004fce00078e0206 */
[----:B------:R-:W2:Y:S01]  /*0b20*/  LDC R26, c[0x0][0x600] ;  /* 0x00018000ff1a7b82 */ /* 0x000ea20000000800 */
[-CC-:B----4-:R-:W-:Y:S02]  /*0b30*/  SHF.R.U64 R32, R22, R24.reuse, R9.reuse ;  /* 0x0000001816207219 */ /* 0x190fe40000001209 */
[----:B------:R-:W-:Y:S01]  /*0b40*/  SHF.R.U32.HI R7, RZ, R24, R9 ;  /* 0x00000018ff077219 */ /* 0x000fe20000011609 */
[----:B------:R-:W-:-:S04]  /*0b50*/  IMAD.MOV.U32 R9, RZ, RZ, 0x1 ;  /* 0x00000001ff097424 */ /* 0x000fc800078e00ff */
[----:B------:R-:W4:Y:S01]  /*0b60*/  LDC R21, c[0x0][0x648] ;  /* 0x00019200ff157b82 */ /* 0x000f220000000800 */
[-C--:B0-----:R-:W-:Y:S02]  /*0b70*/  SHF.L.U32 R6, R11, R28.reuse, RZ ;  /* 0x0000001c0b067219 */ /* 0x081fe400000006ff */
[--C-:B------:R-:W-:Y:S02]  /*0b80*/  SHF.R.U64 R24, R32, R28, R7.reuse ;  /* 0x0000001c20187219 */ /* 0x100fe40000001207 */
[----:B------:R-:W-:Y:S02]  /*0b90*/  LOP3.LUT R13, RZ, R6, RZ, 0x33, !PT ;  /* 0x00000006ff0d7212 */ /* 0x000fe400078e33ff */
[-C--:B------:R-:W-:Y:S01]  /*0ba0*/  SHF.R.U32.HI R7, RZ, R28.reuse, R7 ;  /* 0x0000001cff077219 */ /* 0x080fe20000011607 */
[----:B------:R-:W0:Y:S01]  /*0bb0*/  LDC R23, c[0x0][0x638] ;  /* 0x00018e00ff177b82 */ /* 0x000e220000000800 */
[----:B------:R-:W-:Y:S01]  /*0bc0*/  SHF.L.U32 R12, R9, R28, RZ ;  /* 0x0000001c090c7219 */ /* 0x000fe200000006ff */
[----:B------:R-:W-:-:S06]  /*0bd0*/  IMAD.MOV.U32 R6, RZ, RZ, R24 ;  /* 0x000000ffff067224 */ /* 0x000fcc00078e0018 */
[----:B------:R-:W0:Y:S01]  /*0be0*/  LDC R51, c[0x0][0x610] ;  /* 0x00018400ff337b82 */ /* 0x000e220000000800 */
[----:B-1-3--:R-:W-:Y:S05]  /*0bf0*/  @!P0 BRA `(.L_x_7) ;  /* 0x0000000000288947 */ /* 0x00afea0003800000 */
[----:B------:R-:W1:Y:S02]  /*0c00*/  LDC R11, c[0x0][0x64c] ;  /* 0x00019300ff0b7b82 */ /* 0x000e640000000800 */
[----:B-1----:R-:W-:-:S05]  /*0c10*/  IADD3 R11, P0, R24, R11, RZ ;  /* 0x0000000b180b7210 */ /* 0x002fca0007f1e0ff */
        /* <DEDUP_REMOVED lines=8> */
.L_x_7:
[----:B----4-:R-:W-:Y:S01]  /*0ca0*/  SHF.R.U64 R6, R6, R21, R7 ;  /* 0x0000001506067219 */ /* 0x010fe20000001207 */
[----:B--2---:R-:W-:Y:S01]  /*0cb0*/  VIADD R7, R26, 0xffffffff ;  /* 0xffffffff1a077836 */ /* 0x004fe20000000000 */
[----:B------:R-:W-:Y:S01]  /*0cc0*/  LOP3.LUT R13, R32, R13, RZ, 0xc0, !PT ;  /* 0x0000000d200d7212 */ /* 0x000fe200078ec0ff */
[----:B------:R-:W-:Y:S02]  /*0cd0*/  IMAD.MOV R15, RZ, RZ, -R15 ;  /* 0x000000ffff0f7224 */ /* 0x000fe400078e0a0f */
[----:B------:R-:W-:Y:S02]  /*0ce0*/  IMAD.MOV R8, RZ, RZ, -R6 ;  /* 0x000000ffff087224 */ /* 0x000fe400078e0a06 */
[----:B------:R-:W-:Y:S01]  /*0cf0*/  IMAD R13, R12, R6, R13 ;  /* 0x000000060c0d7224 */ /* 0x000fe200078e020d */
[----:B------:R-:W-:Y:S01]  /*0d00*/  LOP3.LUT R6, R22, R7, RZ, 0xc0, !PT ;  /* 0x0000000716067212 */ /* 0x000fe200078ec0ff */
[----:B------:R-:W-:Y:S02]  /*0d10*/  @P3 IMAD R0, R20, R15, R5 ;  /* 0x0000000f14003224 */ /* 0x000fe400078e0205 */
[----:B0-----:R-:W-:-:S02]  /*0d20*/  IMAD R5, R8, R23, R24 ;  /* 0x0000001708057224 */ /* 0x001fc400078e0218 */
[----:B------:R-:W-:Y:S02]  /*0d30*/  IMAD R51, R13, R51, R0 ;  /* 0x000000330d337224 */ /* 0x000fe400078e0200 */
[----:B------:R-:W-:Y:S02]  /*0d40*/  IMAD R6, R5, R26, R6 ;  /* 0x0000001a05067224 */ /* 0x000fe400078e0206 */
[----:B------:R-:W-:-:S03]  /*0d50*/  IMAD.MOV.U32 R0, RZ, RZ, 0x1 ;  /* 0x00000001ff007424 */ /* 0x000fc600078e00ff */
[----:B------:R-:W-:Y:S02]  /*0d60*/  SEL R48, R6, R51, !P3 ;  /* 0x0000003306307207 */ /* 0x000fe40005800000 */
[----:B------:R-:W-:-:S07]  /*0d70*/  SEL R51, R51, R6, !P3 ;  /* 0x0000000633337207 */ /* 0x000fce0005800000 */
.L_x_5:
[----:B------:R-:W-:-:S08]  /*0d80*/  NOP ;  /* 0x0000000000007918 */ /* 0x000fd00000000000 */
[----:B------:R-:W0:Y:S02]  /*0d90*/  USETMAXREG.TRY_ALLOC.CTAPOOL UP0, 0xe8 ;  /* 0x000000e8000079c8 */ /* 0x000e240008000600 */
[----:B0-----:R-:W-:-:S13]  /*0da0*/  PLOP3.LUT P0, PT, PT, PT, UP0, 0x80, 0x0 ;  /* 0x000000000000781c */ /* 0x001fda0003f0f008 */
[----:B------:R-:W-:Y:S05]  /*0db0*/  @!P0 BRA `(.L_x_5) ;  /* 0xfffffffc00f08947 */ /* 0x000fea000383ffff */
[----:B------:R-:W-:Y:S01]  /*0dc0*/  ULDC.64 UR4, c[0x0][0x598] ;  /* 0x0001660000047ab9 */ /* 0x000fe20000000a00 */
[----:B------:R-:W-:Y:S01]  /*0dd0*/  ULDC.64 UR38, c[0x0][0x208] ;  /* 0x0000820000267ab9 */ /* 0x000fe20000000a00 */
[----:B------:R-:W-:-:S04]  /*0de0*/  ISETP.NE.U32.AND P0, PT, RZ, UR4, PT ;  /* 0x00000004ff007c0c */ /* 0x000fc8000bf05070 */
[----:B------:R-:W-:-:S13]  /*0df0*/  ISETP.NE.AND.EX P0, PT, RZ, UR5, PT, P0 ;  /* 0x00000005ff007c0c */ /* 0x000fda000bf05300 */
[----:B------:R-:W-:Y:S05]  /*0e00*/  @!P0 BRA `(.L_x_8) ;  /* 0x00000000001c8947 */ /* 0x000fea0003800000 */
[----:B------:R-:W0:Y:S02]  /*0e10*/  LDC.64 R6, c[0x0][0x598] ;  /* 0x00016600ff067b82 */ /* 0x000e240000000a00 */
[----:B0-----:R-:W2:Y:S02]  /*0e20*/  LDG.E.64 R6, desc[UR38][R6.64] ;  /* 0x0000002606067981 */ /* 0x001ea4000c1e1b00 */
[----:B--2---:R-:W-:-:S04]  /*0e30*/  ISETP.NE.U32.AND P0, PT, R6, RZ, PT ;  /* 0x000000ff0600720c */ /* 0x004fc80003f05070 */
[----:B------:R-:W-:-:S13]  /*0e40*/  ISETP.NE.AND.EX P0, PT, R7, RZ, PT, P0 ;  /* 0x000000ff0700720c */ /* 0x000fda0003f05300 */
[----:B------:R-:W-:Y:S05]  /*0e50*/  @!P0 BRA `(.L_x_8) ;  /* 0x0000000000088947 */ /* 0x000fea0003800000 */
[----:B------:R0:W5:Y:S01]  /*0e60*/  LD.E R19, desc[UR38][R6.64] ;  /* 0x0000002606137980 */ /* 0x000162000c101900 */
[----:B------:R-:W-:Y:S05]  /*0e70*/  BRA `(.L_x_9) ;  /* 0x0000000000247947 */ /* 0x000fea0003800000 */
.L_x_8:
[----:B------:R-:W-:Y:S02]  /*0e80*/  ULDC.64 UR4, c[0x0][0x588] ;  /* 0x0001620000047ab9 */ /* 0x000fe40000000a00 */
[----:B------:R-:W-:-:S04]  /*0e90*/  ISETP.NE.U32.AND P0, PT, RZ, UR4, PT ;  /* 0x00000004ff007c0c */ /* 0x000fc8000bf05070 */
[----:B------:R-:W-:-:S13]  /*0ea0*/  ISETP.NE.AND.EX P0, PT, RZ, UR5, PT, P0 ;  /* 0x00000005ff007c0c */ /* 0x000fda000bf05300 */
[----:B------:R-:W-:Y:S05]  /*0eb0*/  @!P0 BRA `(.L_x_10) ;  /* 0x00000000000c8947 */ /* 0x000fea0003800000 */
[----:B------:R-:W0:Y:S02]  /*0ec0*/  LDC.64 R6, c[0x0][0x588] ;  /* 0x00016200ff067b82 */ /* 0x000e240000000a00 */
[----:B0-----:R1:W5:Y:S01]  /*0ed0*/  LDG.E R19, desc[UR38][R6.64] ;  /* 0x0000002606137981 */ /* 0x001362000c1e1900 */
[----:B------:R-:W-:Y:S05]  /*0ee0*/  BRA `(.L_x_9) ;  /* 0x0000000000087947 */ /* 0x000fea0003800000 */
.L_x_10:
[----:B------:R-:W-:Y:S02]  /*0ef0*/  ULDC UR4, c[0x0][0x580] ;  /* 0x0001600000047ab9 */ /* 0x000fe40000000800 */
[----:B------:R-:W-:-:S07]  /*0f00*/  IMAD.U32 R19, RZ, RZ, UR4 ;  /* 0x00000004ff137e24 */ /* 0x000fce000f8e00ff */
.L_x_9:
[----:B------:R-:W-:Y:S02]  /*0f10*/  ULDC.64 UR4, c[0x0][0x5a0] ;  /* 0x0001680000047ab9 */ /* 0x000fe40000000a00 */
[----:B------:R-:W-:-:S04]  /*0f20*/  ISETP.NE.U32.AND P0, PT, RZ, UR4, PT ;  /* 0x00000004ff007c0c */ /* 0x000fc8000bf05070 */
[----:B------:R-:W-:-:S13]  /*0f30*/  ISETP.NE.AND.EX P0, PT, RZ, UR5, PT, P0 ;  /* 0x00000005ff007c0c */ /* 0x000fda000bf05300 */
[----:B------:R-:W-:Y:S05]  /*0f40*/  @!P0 BRA `(.L_x_11) ;  /* 0x00000000001c8947 */ /* 0x000fea0003800000 */
[----:B01----:R-:W0:Y:S02]  /*0f50*/  LDC.64 R6, c[0x0][0x5a0] ;  /* 0x00016800ff067b82 */ /* 0x003e240000000a00 */
[----:B0-----:R-:W2:Y:S02]  /*0f60*/  LDG.E.64 R6, desc[UR38][R6.64] ;  /* 0x0000002606067981 */ /* 0x001ea4000c1e1b00 */
[----:B--2---:R-:W-:-:S04]  /*0f70*/  ISETP.NE.U32.AND P0, PT, R6, RZ, PT ;  /* 0x000000ff0600720c */ /* 0x004fc80003f05070 */
[----:B------:R-:W-:-:S13]  /*0f80*/  ISETP.NE.AND.EX P0, PT, R7, RZ, PT, P0 ;  /* 0x000000ff0700720c */ /* 0x000fda0003f05300 */
[----:B------:R-:W-:Y:S05]  /*0f90*/  @!P0 BRA `(.L_x_11) ;  /* 0x0000000000088947 */ /* 0x000fea0003800000 */
[----:B------:R0:W5:Y:S01]  /*0fa0*/  LD.E R40, desc[UR38][R6.64] ;  /* 0x0000002606287980 */ /* 0x000162000c101900 */
[----:B------:R-:W-:Y:S05]  /*0fb0*/  BRA `(.L_x_12) ;  /* 0x0000000000247947 */ /* 0x000fea0003800000 */
.L_x_11:
[----:B------:R-:W-:Y:S02]  /*0fc0*/  ULDC.64 UR4, c[0x0][0x590] ;  /* 0x0001640000047ab9 */ /* 0x000fe40000000a00 */
[----:B------:R-:W-:-:S04]  /*0fd0*/  ISETP.NE.U32.AND P0, PT, RZ, UR4, PT ;  /* 0x00000004ff007c0c */ /* 0x000fc8000bf05070 */
[----:B------:R-:W-:-:S13]  /*0fe0*/  ISETP.NE.AND.EX P0, PT, RZ, UR5, PT, P0 ;  /* 0x00000005ff007c0c */ /* 0x000fda000bf05300 */
[----:B------:R-:W-:Y:S05]  /*0ff0*/  @!P0 BRA `(.L_x_13) ;  /* 0x00000000000c8947 */ /* 0x000fea0003800000 */
[----:B------:R-:W2:Y:S02]  /*1000*/  LDC.64 R40, c[0x0][0x590] ;  /* 0x00016400ff287b82 */ /* 0x000ea40000000a00 */
[----:B--2---:R2:W5:Y:S01]  /*1010*/  LDG.E R40, desc[UR38][R40.64] ;  /* 0x0000002628287981 */ /* 0x004562000c1e1900 */
[----:B------:R-:W-:Y:S05]  /*1020*/  BRA `(.L_x_12) ;  /* 0x0000000000087947 */ /* 0x000fea0003800000 */
.L_x_13:
[----:B------:R-:W-:Y:S02]  /*1030*/  ULDC UR4, c[0x0][0x584] ;  /* 0x0001610000047ab9 */ /* 0x000fe40000000800 */
[----:B------:R-:W-:-:S07]  /*1040*/  IMAD.U32 R40, RZ, RZ, UR4 ;  /* 0x00000004ff287e24 */ /* 0x000fce000f8e00ff */
.L_x_12:
[----:B------:R-:W-:-:S13]  /*1050*/  LOP3.LUT P0, RZ, R0, 0xff, RZ, 0xc0, !PT ;  /* 0x000000ff00ff7812 */ /* 0x000fda000780c0ff */
[----:B------:R-:W-:Y:S05]  /*1060*/  @!P0 EXIT ;  /* 0x000000000000894d */ /* 0x000fea0003800000 */
[----:B01----:R-:W0:Y:S01]  /*1070*/  LDC R6, c[0x0][0x658] ;  /* 0x00019600ff067b82 */ /* 0x003e220000000800 */
[----:B------:R-:W-:Y:S01]  /*1080*/  ULDC.64 UR6, c[0x0][0x288] ;  /* 0x0000a20000067ab9 */ /* 0x000fe20000000a00 */
[----:B------:R-:W-:Y:S01]  /*1090*/  LOP3.LUT R14, R14, 0x1, RZ, 0xc0, !PT ;  /* 0x000000010e0e7812 */ /* 0x000fe200078ec0ff */
[----:B------:R-:W-:Y:S01]  /*10a0*/  UIADD3 UR4, UR7, 0x3f, URZ ;  /* 0x0000003f07047890 */ /* 0x000fe2000fffe03f */
[----:B------:R-:W-:Y:S01]  /*10b0*/  SHF.R.U32.HI R0, RZ, 0x2, R3 ;  /* 0x00000002ff007819 */ /* 0x000fe20000011603 */
[----:B------:R-:W-:Y:S01]  /*10c0*/  IMAD.MOV.U32 R7, RZ, RZ, -0x1 ;  /* 0xffffffffff077424 */ /* 0x000fe200078e00ff */
[----:B------:R-:W-:Y:S01]  /*10d0*/  SHF.R.U32.HI R4, RZ, 0x1, R4 ;  /* 0x00000001ff047819 */ /* 0x000fe20000011604 */
[----:B------:R-:W-:Y:S01]  /*10e0*/  USHF.R.S32.HI UR5, URZ, 0x1f, UR4 ;  /* 0x0000001f3f057899 */ /* 0x000fe20008011404 */
[----:B------:R-:W1:Y:S01]  /*10f0*/  LDC.64 R42, c[0x0][0x5c8] ;  /* 0x00017200ff2a7b82 */ /* 0x000e620000000a00 */
[----:B------:R-:W-:Y:S01]  /*1100*/  IMAD.SHL.U32 R5, R14, 0x40, RZ ;  /* 0x000000400e057824 */ /* 0x000fe200078e00ff */
[----:B------:R-:W-:Y:S01]  /*1110*/  LOP3.LUT R0, R0, 0x7, RZ, 0xc0, !PT ;  /* 0x0000000700007812 */ /* 0x000fe200078ec0ff */
[----:B------:R-:W-:Y:S01]  /*1120*/  ULEA.HI UR5, UR5, UR4, URZ, 0x6 ;  /* 0x0000000405057291 */ /* 0x000fe2000f8f303f */
[----:B------:R-:W-:Y:S01]  /*1130*/  LOP3.LUT R23, R4, 0x30, RZ, 0xc0, !PT ;  /* 0x0000003004177812 */ /* 0x000fe200078ec0ff */
[----:B------:R-:W-:Y:S01]  /*1140*/  IMAD.U32 R8, RZ, RZ, UR6 ;  /* 0x00000006ff087e24 */ /* 0x000fe2000f8e00ff */
[--C-:B------:R-:W-:Y:S01]  /*1150*/  LOP3.LUT R22, R5, 0x40, R0.reuse, 0xe2, !PT ;  /* 0x0000004005167812 */ /* 0x100fe200078ee200 */
[----:B------:R-:W-:Y:S01]  /*1160*/  USHF.R.S32.HI UR43, URZ, 0x6, UR5 ;  /* 0x000000063f2b7899 */ /* 0x000fe20008011405 */
[-C--:B------:R-:W-:Y:S01]  /*1170*/  IADD3 R5, RZ, -R23.reuse, -R0 ;  /* 0x80000017ff057210 */ /* 0x080fe20007ffe800 */
[----:B------:R-:W-:Y:S01]  /*1180*/  ULDC UR4, c[0x0][0x284] ;  /* 0x0000a10000047ab9 */ /* 0x000fe20000000800 */
[C---:B--2---:R-:W-:Y:S01]  /*1190*/  LOP3.LUT R41, R3.reuse, 0x3, RZ, 0xc0, !PT ;  /* 0x0000000303297812 */ /* 0x044fe200078ec0ff */
[----:B------:R-:W-:Y:S01]  /*11a0*/  UISETP.LT.AND UP0, UPT, UR43, 0x1, UPT ;  /* 0x000000012b00788c */ /* 0x000fe2000bf01270 */
[----:B------:R-:W-:Y:S01]  /*11b0*/  LOP3.LUT R45, R3, 0x80, RZ, 0xc0, !PT ;  /* 0x00000080032d7812 */ /* 0x000fe200078ec0ff */
[----:B------:R-:W-:Y:S01]  /*11c0*/  IMAD R5, R14, -0x40, R5 ;  /* 0xffffffc00e057824 */ /* 0x000fe200078e0205 */
[----:B------:R-:W-:Y:S01]  /*11d0*/  LOP3.LUT R22, R22, R23, RZ, 0xfc, !PT ;  /* 0x0000001716167212 */ /* 0x000fe200078efcff */
[----:B------:R-:W-:Y:S01]  /*11e0*/  USEL UR44, UR43, 0x1, UP0 ;  /* 0x000000012b2c7887 */ /* 0x000fe20008000000 */
[----:B0-----:R-:W-:Y:S01]  /*11f0*/  SHF.L.U32 R6, R7, R6, RZ ;  /* 0x0000000607067219 */ /* 0x001fe200000006ff */
[----:B------:R-:W-:Y:S01]  /*1200*/  IMAD R41, R41, -0x2, R8 ;  /* 0xfffffffe29297824 */ /* 0x000fe200078e0208 */
[----:B------:R-:W-:Y:S01]  /*1210*/  LOP3.LUT R52, R18, 0x1, RZ, 0xfc, !PT ;  /* 0x0000000112347812 */ /* 0x000fe200078efcff */
[----:B------:R-:W-:Y:S01]  /*1220*/  IMAD.SHL.U32 R44, R3, 0x2, RZ ;  /* 0x00000002032c7824 */ /* 0x000fe200078e00ff */
[----:B------:R-:W-:Y:S01]  /*1230*/  SHF.R.U32.HI R45, RZ, 0x7, R45 ;  /* 0x00000007ff2d7819 */ /* 0x000fe2000001162d */
[----:B------:R-:W-:Y:S01]  /*1240*/  VIADD R47, R5, UR4 ;  /* 0x00000004052f7c36 */ /* 0x000fe20008000000 */
[----:B------:R-:W-:Y:S01]  /*1250*/  LOP3.LUT R46, RZ, R6, RZ, 0x33, !PT ;  /* 0x00000006ff2e7212 */ /* 0x000fe200078e33ff */
[----:B------:R-:W-:Y:S01]  /*1260*/  IMAD.MOV.U32 R23, RZ, RZ, RZ ;  /* 0x000000ffff177224 */ /* 0x000fe200078e00ff */
[C---:B-1----:R-:W-:Y:S01]  /*1270*/  SHF.L.U64.HI R43, R42.reuse, 0x3, R43 ;  /* 0x000000032a2b7819 */ /* 0x042fe2000001022b */
[----:B------:R-:W-:Y:S01]  /*1280*/  IMAD.SHL.U32 R42, R42, 0x8, RZ ;  /* 0x000000082a2a7824 */ /* 0x000fe200078e00ff */
[----:B------:R-:W-:Y:S01]  /*1290*/  UIADD3 UR44, UR43, -UR44, URZ ;  /* 0x8000002c2b2c7290 */ /* 0x000fe2000fffe03f */
[----:B------:R-:W-:Y:S01]  /*12a0*/  UMOV UR40, URZ ;  /* 0x0000003f00287c82 */ /* 0x000fe20008000000 */
[----:B------:R-:W-:-:S10]  /*12b0*/  UMOV UR41, URZ ;  /* 0x0000003f00297c82 */ /* 0x000fd40008000000 */
.L_x_63:
[----:B0-----:R-:W0:Y:S01]  /*12c0*/  SHFL.IDX PT, R0, R45, RZ, 0x1f ;  /* 0x00001fff2d007589 */ /* 0x001e2200000e0000 */
[----:B-1----:R-:W1:Y:S01]  /*12d0*/  S2UR UR7, SR_CgaCtaId ;  /* 0x00000000000779c3 */ /* 0x002e620000008800 */
[----:B------:R-:W-:Y:S01]  /*12e0*/  UMOV UR6, 0x400 ;  /* 0x0000040000067882 */ /* 0x000fe20000000000 */
[----:B0-----:R-:W-:Y:S01]  /*12f0*/  R2UR UR4, R0 ;  /* 0x00000000000472ca */ /* 0x001fe200000e0000 */
[----:B-1----:R-:W-:-:S12]  /*1300*/  ULEA UR46, UR7, UR6, 0x18 ;  /* 0x00000006072e7291 */ /* 0x002fd8000f8ec03f */
[----:B------:R-:W-:-:S04]  /*1310*/  ULEA.HI UR5, UR4, UR4, URZ, 0x1 ;  /* 0x0000000404057291 */ /* 0x000fc8000f8f083f */
[----:B------:R-:W-:-:S04]  /*1320*/  ULOP3.LUT UR5, UR5, 0x7fffe, URZ, 0xc0, !UPT ;  /* 0x0007fffe05057892 */ /* 0x000fc8000f8ec03f */
[----:B------:R-:W-:-:S03]  /*1330*/  UIADD3 UR5, UR4, -UR5, URZ ;  /* 0x8000000504057290 */ /* 0x000fc6000fffe03f */
[----:B------:R-:W-:Y:S01]  /*1340*/  ULDC UR4, c[0x0][0x28c] ;  /* 0x0000a30000047ab9 */ /* 0x000fe20000000800 */
[----:B------:R-:W-:Y:S01]  /*1350*/  ULEA UR5, UR5, UR46, 0xd ;  /* 0x0000002e05057291 */ /* 0x000fe2000f8e683f */
[----:B------:R-:W-:-:S03]  /*1360*/  ISETP.LT.AND P0, PT, RZ, UR4, PT ;  /* 0x00000004ff007c0c */ /* 0x000fc6000bf01270 */
[----:B------:R-:W-:-:S04]  /*1370*/  UIADD3 UR5, UR5, 0x180, URZ ;  /* 0x0000018005057890 */ /* 0x000fc8000fffe03f */
[----:B------:R-:W-:-:S04]  /*1380*/  USHF.R.U32.HI UR5, URZ, 0x4, UR5 ;  /* 0x000000043f057899 */ /* 0x000fc80008011605 */
[----:B------:R-:W-:-:S04]  /*1390*/  ULOP3.LUT UR5, UR5, 0x3fff, URZ, 0xc0, !UPT ;  /* 0x00003fff05057892 */ /* 0x000fc8000f8ec03f */
[----:B------:R-:W-:Y:S01]  /*13a0*/  ULOP3.LUT UR45, UR5, 0x10000, URZ, 0xfc, !UPT ;  /* 0x00010000052d7892 */ /* 0x000fe2000f8efc3f */
[----:B--2345:R-:W-:Y:S11]  /*13b0*/  @P0 BRA `(.L_x_14) ;  /* 0x0000000000400947 */ /* 0x03cff60003800000 */
[----:B------:R-:W-:Y:S01]  /*13c0*/  MOV R0, 0x0 ;  /* 0x0000000000007802 */ /* 0x000fe20000000f00 */
[----:B------:R-:W-:Y:S01]  /*13d0*/  ULDC.64 UR4, c[0x4][0x68] ;  /* 0x01001a0000047ab9 */ /* 0x000fe20000000a00 */
[----:B------:R-:W-:Y:S01]  /*13e0*/  ULDC.64 UR6, c[0x4][0x8] ;  /* 0x0100020000067ab9 */ /* 0x000fe20000000a00 */
[----:B------:R-:W-:Y:S01]  /*13f0*/  IMAD.U32 R4, RZ, RZ, UR4 ;  /* 0x00000004ff047e24 */ /* 0x000fe2000f8e00ff */
[----:B------:R0:W1:Y:S01]  /*1400*/  LDC.64 R14, c[0x4][R0] ;  /* 0x01000000000e7b82 */ /* 0x0000620000000a00 */
[----:B------:R-:W-:Y:S01]  /*1410*/  IMAD.U32 R5, RZ, RZ, UR5 ;  /* 0x00000005ff057e24 */ /* 0x000fe2000f8e00ff */
[----:B------:R-:W-:Y:S01]  /*1420*/  ULDC.64 UR4, c[0x4][0x70] ;  /* 0x01001c0000047ab9 */ /* 0x000fe20000000a00 */
[----:B------:R-:W-:Y:S02]  /*1430*/  IMAD.U32 R10, RZ, RZ, UR6 ;  /* 0x00000006ff0a7e24 */ /* 0x000fe4000f8e00ff */
[----:B------:R-:W-:Y:S02]  /*1440*/  IMAD.U32 R6, RZ, RZ, UR4 ;  /* 0x00000004ff067e24 */ /* 0x000fe4000f8e00ff */
[----:B------:R-:W-:-:S02]  /*1450*/  IMAD.U32 R7, RZ, RZ, UR5 ;  /* 0x00000005ff077e24 */ /* 0x000fc4000f8e00ff */
[----:B------:R-:W-:Y:S02]  /*1460*/  IMAD.U32 R11, RZ, RZ, UR7 ;  /* 0x00000007ff0b7e24 */ /* 0x000fe4000f8e00ff */
[----:B------:R-:W-:Y:S02]  /*1470*/  IMAD.MOV.U32 R8, RZ, RZ, 0x1e1 ;  /* 0x000001e1ff087424 */ /* 0x000fe400078e00ff */
[----:B------:R-:W-:Y:S02]  /*1480*/  IMAD.MOV.U32 R12, RZ, RZ, 0x1 ;  /* 0x00000001ff0c7424 */ /* 0x000fe400078e00ff */
[----:B0-----:R-:W-:-:S07]  /*1490*/  IMAD.MOV.U32 R13, RZ, RZ, RZ ;  /* 0x000000ffff0d7224 */ /* 0x001fce00078e00ff */
[----:B------:R-:W-:-:S07]  /*14a0*/  LEPC R20, `(.L_x_14) ;  /* 0x000000001014794e */ /* 0x000fce0000000000 */
[----:B-1---5:R-:W-:Y:S05]  /*14b0*/  CALL.ABS.NOINC R14 ;  /* 0x000000000e007343 */ /* 0x022fea0003c00000 */
.L_x_14:
[----:B------:R-:W-:-:S13]  /*14c0*/  ISETP.NE.AND P0, PT, R52, 0x3, PT ;  /* 0x000000033400780c */ /* 0x000fda0003f05270 */
[----:B------:R-:W-:Y:S05]  /*14d0*/  @!P0 BRA `(.L_x_15) ;  /* 0x0000000000048947 */ /* 0x000fea0003800000 */
[----:B------:R-:W-:Y:S01]  /*14e0*/  BPT.TRAP 0x1 ;  /* 0x000000040000795c */ /* 0x000fe20000300000 */
.L_x_15:
[----:B------:R-:W-:Y:S02]  /*14f0*/  IMAD.U32 R3, RZ, RZ, UR41 ;  /* 0x00000029ff037e24 */ /* 0x000fe4000f8e00ff */
[----:B------:R-:W-:-:S03]  /*1500*/  IMAD.U32 R0, RZ, RZ, UR40 ;  /* 0x00000028ff007e24 */ /* 0x000fc6000f8e00ff */
[----:B------:R-:W-:Y:S02]  /*1510*/  LEA R3, R3, UR46, 0x3 ;  /* 0x0000002e03037c11 */ /* 0x000fe4000f8e18ff */
[----:B------:R-:W-:-:S04]  /*1520*/  SHF.L.U32 R0, R0, 0x1f, RZ ;  /* 0x0000001f00007819 */ /* 0x000fc800000006ff */
[----:B------:R0:W1:Y:S01]  /*1530*/  SYNCS.PHASECHK.TRANS64.TRYWAIT P1, [R3+URZ], R0 ;  /* 0x00000000030075a7 */ /* 0x000062000802017f */
[----:B------:R-:W-:Y:S05]  /*1540*/  @!P0 BRA `(.L_x_16) ;  /* 0x0000000000048947 */ /* 0x000fea0003800000 */
[----:B------:R-:W-:Y:S01]  /*1550*/  BPT.TRAP 0x1 ;  /* 0x000000040000795c */ /* 0x000fe20000300000 */
.L_x_16:
[----:B------:R-:W-:-:S05]  /*1560*/  IMAD.U32 R4, RZ, RZ, UR44 ;  /* 0x0000002cff047e24 */ /* 0x000fca000f8e00ff */
[----:B------:R-:W-:Y:S01]  /*1570*/  ISETP.GE.AND P2, PT, R4, 0x1, PT ;  /* 0x000000010400780c */ /* 0x000fe20003f46270 */
[----:B-1----:R-:W-:-:S12]  /*1580*/  @P1 BRA `(.L_x_17) ;  /* 0x0000000000081947 */ /* 0x002fd80003800000 */
[----:B------:R-:W1:Y:S02]  /*1590*/  SYNCS.PHASECHK.TRANS64.TRYWAIT P1, [R3+URZ], R0 ;  /* 0x00000000030075a7 */ /* 0x000e64000802017f */
[----:B-1----:R-:W-:Y:S05]  /*15a0*/  @!P1 BRA `(.L_x_18) ;  /* 0x0000003c00109947 */ /* 0x002fea0003800000 */
.L_x_17:
[----:B------:R-:W-:Y:S05]  /*15b0*/  WARPSYNC.ALL ;  /* 0x0000000000007948 */ /* 0x000fea0003800000 */
[----:B------:R-:W-:Y:S01]  /*15c0*/  UIADD3 UR4, UR46, 0x2c180, URZ ;  /* 0x0002c1802e047890 */ /* 0x000fe2000fffe03f */
[----:B------:R-:W-:Y:S01]  /*15d0*/  WARPGROUP.ARRIVE ;  /* 0x00000000000079c5 */ /* 0x000fe20000000000 */
[----:B------:R-:W-:Y:S02]  /*15e0*/  ULEA UR5, UR41, UR45, 0xa ;  /* 0x0000002d29057291 */ /* 0x000fe4000f8e503f */
[----:B------:R-:W-:Y:S01]  /*15f0*/  USHF.R.U32.HI UR4, URZ, 0x4, UR4 ;  /* 0x000000043f047899 */ /* 0x000fe20008011604 */
[----:B------:R-:W-:Y:S01]  /*1600*/  UMOV UR9, 0x40000040 ;  /* 0x4000004000097882 */ /* 0x000fe20000000000 */
[----:B------:R-:W-:-:S02]  /*1610*/  UMOV UR11, 0x40000040 ;  /* 0x40000040000b7882 */ /* 0x000fc40000000000 */
[----:B------:R-:W-:Y:S01]  /*1620*/  ULOP3.LUT UR4, UR4, 0x3fff, URZ, 0xc0, !UPT ;  /* 0x00003fff04047892 */ /* 0x000fe2000f8ec03f */
[----:B------:R-:W-:-:S03]  /*1630*/  UMOV UR8, UR5 ;  /* 0x0000000500087c82 */ /* 0x000fc60008000000 */
[----:B------:R-:W-:-:S04]  /*1640*/  ULOP3.LUT UR4, UR4, 0x10000, URZ, 0xfc, !UPT ;  /* 0x0001000004047892 */ /* 0x000fc8000f8efc3f */
[----:B------:R-:W-:-:S07]  /*1650*/  ULEA UR6, UR41, UR4, 0x8 ;  /* 0x0000000429067291 */ /* 0x000fce000f8e403f */
[----:B------:R-:W-:Y:S02]  /*1660*/  UMOV UR10, UR6 ;  /* 0x00000006000a7c82 */ /* 0x000fe40008000000 */
[----:B------:R-:W-:Y:S01]  /*1670*/  HGMMA.64x32x16.F32.BF16 R24, gdesc[UR8], RZ, !UPT, gsb0 ;  /* 0x00600000081879f0 */ /* 0x000fe2000c0018ff */
[----:B------:R-:W-:Y:S02]  /*1680*/  UIADD3 UR8, UR5, 0x2, URZ ;  /* 0x0000000205087890 */ /* 0x000fe4000fffe03f */
[----:B------:R-:W-:Y:S01]  /*1690*/  UIADD3 UR10, UR6, 0x2, URZ ;  /* 0x00000002060a7890 */ /* 0x000fe2000fffe03f */
[----:B------:R-:W-:Y:S01]  /*16a0*/  UMOV UR9, 0x40000040 ;  /* 0x4000004000097882 */ /* 0x000fe20000000000 */
[----:B------:R-:W-:Y:S01]  /*16b0*/  UMOV UR11, 0x40000040 ;  /* 0x40000040000b7882 */ /* 0x000fe20000000000 */
[----:B------:R-:W-:Y:S02]  /*16c0*/  WARPGROUP.DEPBAR.LE gsb0, 0x0 ;  /* 0x00008000000079c5 */ /* 0x000fe40000010000 */
[----:B------:R-:W-:-:S06]  /*16d0*/  WARPGROUP.ARRIVE ;  /* 0x00000000000079c5 */ /* 0x000fcc0000000000 */
[----:B------:R-:W-:Y:S01]  /*16e0*/  HGMMA.64x32x16.F32.BF16 R24, gdesc[UR8], R24, gsb0 ;  /* 0x00600000081879f0 */ /* 0x000fe20008001818 */
        /* <DEDUP_REMOVED lines=13> */
[----:B------:R-:W-:Y:S03]  /*17c0*/  HGMMA.64x32x16.F32.BF16 R24, gdesc[UR8], R24, gsb0 ;  /* 0x00600000081879f0 */ /* 0x000fe60008001818 */
[----:B------:R-:W-:Y:S02]  /*17d0*/  WARPGROUP.DEPBAR.LE gsb0, 0x0 ;  /* 0x00008000000079c5 */ /* 0x000fe40000010000 */
[----:B------:R-:W-:Y:S05]  /*17e0*/  @!P2 BRA `(.L_x_19) ;  /* 0x00000004001ca947 */ /* 0x000fea0003800000 */
[----:B------:R-:W-:Y:S01]  /*17f0*/  UIADD3 UR5, UR41, 0x1, URZ ;  /* 0x0000000129057890 */ /* 0x000fe2000fffe03f */
[----:B01----:R-:W-:-:S03]  /*1800*/  IMAD.U32 R0, RZ, RZ, UR44 ;  /* 0x0000002cff007e24 */ /* 0x003fc6000f8e00ff */
[----:B------:R-:W-:-:S04]  /*1810*/  UISETP.NE.AND UP0, UPT, UR5, 0xb, UPT ;  /* 0x0000000b0500788c */ /* 0x000fc8000bf05270 */
[----:B------:R-:W-:Y:S02]  /*1820*/  USEL UR6, URZ, 0x1, UP0 ;  /* 0x000000013f067887 */ /* 0x000fe40008000000 */
[----:B------:R-:W-:Y:S02]  /*1830*/  USEL UR5, UR5, URZ, UP0 ;  /* 0x0000003f05057287 */ /* 0x000fe40008000000 */
[----:B------:R-:W-:-:S06]  /*1840*/  ULOP3.LUT UR6, UR40, UR6, URZ, 0x3c, !UPT ;  /* 0x0000000628067292 */ /* 0x000fcc000f8e3c3f */
[----:B------:R-:W-:Y:S01]  /*1850*/  IMAD.U32 R5, RZ, RZ, UR6 ;  /* 0x00000006ff057e24 */ /* 0x000fe2000f8e00ff */
[----:B------:R-:W-:-:S06]  /*1860*/  UMOV UR6, UR41 ;  /* 0x0000002900067c82 */ /* 0x000fcc0008000000 */
.L_x_26:
[----:B01----:R-:W-:Y:S05]  /*1870*/  @!P0 BRA `(.L_x_20) ;  /* 0x0000000000048947 */ /* 0x003fea0003800000 */
[----:B------:R-:W-:Y:S01]  /*1880*/  BPT.TRAP 0x1 ;  /* 0x000000040000795c */ /* 0x000fe20000300000 */
.L_x_20:
[----:B------:R-:W0:Y:S01]  /*1890*/  S2UR UR8, SR_CgaCtaId ;  /* 0x00000000000879c3 */ /* 0x000e220000008800 */
[----:B------:R-:W-:Y:S01]  /*18a0*/  UMOV UR7, 0x400 ;  /* 0x0000040000077882 */ /* 0x000fe20000000000 */
[----:B------:R-:W-:Y:S01]  /*18b0*/  SHF.L.U32 R3, R5, 0x1f, RZ ;  /* 0x0000001f05037819 */ /* 0x000fe200000006ff */
[----:B0-----:R-:W-:-:S04]  /*18c0*/  ULEA UR13, UR8, UR7, 0x18 ;  /* 0x00000007080d7291 */ /* 0x001fc8000f8ec03f */
[----:B------:R-:W-:-:S09]  /*18d0*/  ULEA UR7, UR5, UR13, 0x3 ;  /* 0x0000000d05077291 */ /* 0x000fd2000f8e183f */
[----:B------:R0:W1:Y:S01]  /*18e0*/  SYNCS.PHASECHK.TRANS64.TRYWAIT P1, [UR7], R3 ;  /* 0x00000003ff0075a7 */ /* 0x0000620008020147 */
[----:B------:R-:W-:Y:S05]  /*18f0*/  @!P0 BRA `(.L_x_21) ;  /* 0x0000000000048947 */ /* 0x000fea0003800000 */
[----:B------:R-:W-:Y:S01]  /*1900*/  BPT.TRAP 0x1 ;  /* 0x000000040000795c */ /* 0x000fe20000300000 */
.L_x_21:
[----:B-1----:R-:W-:Y:S05]  /*1910*/  @P1 BRA `(.L_x_22) ;  /* 0x0000000000081947 */ /* 0x002fea0003800000 */
[----:B------:R-:W1:Y:S02]  /*1920*/  SYNCS.PHASECHK.TRANS64.TRYWAIT P1, [UR7], R3 ;  /* 0x00000003ff0075a7 */ /* 0x000e640008020147 */
[----:B-1----:R-:W-:Y:S05]  /*1930*/  @!P1 BRA `(.L_x_23) ;  /* 0x0000003800409947 */ /* 0x002fea0003800000 */
.L_x_22:
[----:B------:R-:W-:Y:S01]  /*1940*/  ULEA UR7, UR5, UR45, 0xa ;  /* 0x0000002d05077291 */ /* 0x000fe2000f8e503f */
[----:B------:R-:W-:Y:S01]  /*1950*/  WARPGROUP.ARRIVE ;  /* 0x00000000000079c5 */ /* 0x000fe20000000000 */
[----:B------:R-:W-:Y:S01]  /*1960*/  ULEA UR12, UR5, UR4, 0x8 ;  /* 0x00000004050c7291 */ /* 0x000fe2000f8e403f */
[----:B------:R-:W-:Y:S01]  /*1970*/  UMOV UR9, 0x40000040 ;  /* 0x4000004000097882 */ /* 0x000fe20000000000 */
[----:B------:R-:W-:-:S03]  /*1980*/  UMOV UR11, 0x40000040 ;  /* 0x40000040000b7882 */ /* 0x000fc60000000000 */
[----:B------:R-:W-:Y:S02]  /*1990*/  UMOV UR8, UR7 ;  /* 0x0000000700087c82 */ /* 0x000fe40008000000 */
[----:B------:R-:W-:Y:S02]  /*19a0*/  UMOV UR10, UR12 ;  /* 0x0000000c000a7c82 */ /* 0x000fe40008000000 */
[----:B------:R-:W-:Y:S01]  /*19b0*/  HGMMA.64x32x16.F32.BF16 R24, gdesc[UR8], R24, gsb0 ;  /* 0x00600000081879f0 */ /* 0x000fe20008001818 */
[----:B------:R-:W-:Y:S02]  /*19c0*/  UIADD3 UR8, UR7, 0x2, URZ ;  /* 0x0000000207087890 */ /* 0x000fe4000fffe03f */
[----:B------:R-:W-:Y:S01]  /*19d0*/  UIADD3 UR10, UR12, 0x2, URZ ;  /* 0x000000020c0a7890 */ /* 0x000fe2000fffe03f */
[----:B------:R-:W-:Y:S01]  /*19e0*/  UMOV UR9, 0x40000040 ;  /* 0x4000004000097882 */ /* 0x000fe20000000000 */
[----:B------:R-:W-:Y:S01]  /*19f0*/  UMOV UR11, 0x40000040 ;  /* 0x40000040000b7882 */ /* 0x000fe20000000000 */
[----:B------:R-:W-:-:S02]  /*1a00*/  WARPGROUP.DEPBAR.LE gsb0, 0x0 ;  /* 0x00008000000079c5 */ /* 0x000fc40000010000 */
        /* <DEDUP_REMOVED lines=18> */
[----:B------:R-:W-:Y:S01]  /*1b30*/  BPT.TRAP 0x1 ;  /* 0x000000040000795c */ /* 0x000fe20000300000 */
.L_x_24:
[----:B------:R-:W-:Y:S01]  /*1b40*/  ULEA UR7, UR6, UR13, 0x3 ;  /* 0x0000000d06077291 */ /* 0x000fe2000f8e183f */
[----:B------:R-:W-:-:S03]  /*1b50*/  ISETP.GT.U32.AND P1, PT, R18, 0x1, PT ;  /* 0x000000011200780c */ /* 0x000fc60003f24070 */
[----:B------:R-:W-:-:S04]  /*1b60*/  UIADD3 UR7, UR7, 0x58, URZ ;  /* 0x0000005807077890 */ /* 0x000fc8000fffe03f */
[----:B------:R-:W-:-:S09]  /*1b70*/  UPRMT UR7, URZ, 0x654, UR7 ;  /* 0x000006543f077896 */ /* 0x000fd20008000007 */
[----:B------:R-:W-:Y:S01]  /*1b80*/  SYNCS.ARRIVE.TRANS64.RED.A1T0 RZ, [UR7], RZ ;  /* 0x000000ffffff79a7 */ /* 0x000fe20008100407 */
[----:B------:R-:W-:Y:S05]  /*1b90*/  @P1 BRA `(.L_x_25) ;  /* 0x0000000000041947 */ /* 0x000fea0003800000 */
[----:B------:R-:W-:Y:S01]  /*1ba0*/  BPT.TRAP 0x1 ;  /* 0x000000040000795c */ /* 0x000fe20000300000 */
.L_x_25:
[----:B------:R-:W-:Y:S01]  /*1bb0*/  UIADD3 UR5, UR5, 0x1, URZ ;  /* 0x0000000105057890 */ /* 0x000fe2000fffe03f */
[C---:B------:R-:W-:Y:S01]  /*1bc0*/  ISETP.GT.AND P1, PT, R0.reuse, 0x1, PT ;  /* 0x000000010000780c */ /* 0x040fe20003f24270 */
[----:B------:R-:W-:Y:S01]  /*1bd0*/  UIADD3 UR6, UR6, 0x1, URZ ;  /* 0x0000000106067890 */ /* 0x000fe2000fffe03f */
[----:B------:R-:W-:Y:S01]  /*1be0*/  VIADD R0, R0, 0xffffffff ;  /* 0xffffffff00007836 */ /* 0x000fe20000000000 */
[----:B------:R-:W-:Y:S02]  /*1bf0*/  UISETP.NE.AND UP0, UPT, UR5, 0xb, UPT ;  /* 0x0000000b0500788c */ /* 0x000fe4000bf05270 */
[----:B------:R-:W-:Y:S02]  /*1c00*/  UISETP.NE.AND UP1, UPT, UR6, 0xb, UPT ;  /* 0x0000000b0600788c */ /* 0x000fe4000bf25270 */
[----:B------:R-:W-:Y:S02]  /*1c10*/  USEL UR7, URZ, 0x1, UP0 ;  /* 0x000000013f077887 */ /* 0x000fe40008000000 */
[----:B------:R-:W-:-:S02]  /*1c20*/  USEL UR5, UR5, URZ, UP0 ;  /* 0x0000003f05057287 */ /* 0x000fc40008000000 */
[----:B------:R-:W-:Y:S02]  /*1c30*/  USEL UR6, UR6, URZ, UP1 ;  /* 0x0000003f06067287 */ /* 0x000fe40008800000 */
[----:B------:R-:W-:Y:S01]  /*1c40*/  LOP3.LUT R5, R5, UR7, RZ, 0x3c, !PT ;  /* 0x0000000705057c12 */ /* 0x000fe2000f8e3cff */
[----:B------:R-:W-:Y:S09]  /*1c50*/  @P1 BRA `(.L_x_26) ;  /* 0xfffffffc00041947 */ /* 0x000ff2000383ffff */
.L_x_19:
[----:B01----:R-:W0:Y:S02]  /*1c60*/  LDC R0, c[0x0][0x28c] ;  /* 0x0000a300ff007b82 */ /* 0x003e240000000800 */
[----:B0-----:R-:W-:-:S13]  /*1c70*/  ISETP.GE.AND P1, PT, R0, 0x1, PT ;  /* 0x000000010000780c */ /* 0x001fda0003f26270 */
[----:B------:R-:W-:Y:S05]  /*1c80*/  @!P1 BRA `(.L_x_27) ;  /* 0x0000000000409947 */ /* 0x000fea0003800000 */
[----:B------:R-:W-:Y:S05]  /*1c90*/  @!P0 BRA `(.L_x_28) ;  /* 0x0000000000048947 */ /* 0x000fea0003800000 */
[----:B------:R-:W-:Y:S01]  /*1ca0*/  BPT.TRAP 0x1 ;  /* 0x000000040000795c */ /* 0x000fe20000300000 */
.L_x_28:
[----:B------:R-:W0:Y:S01]  /*1cb0*/  S2UR UR7, SR_CgaCtaId ;  /* 0x00000000000779c3 */ /* 0x000e220000008800 */
[----:B------:R-:W-:Y:S01]  /*1cc0*/  UIADD3 UR6, UR44, UR41, URZ ;  /* 0x000000292c067290 */ /* 0x000fe2000fffe03f */
[----:B------:R-:W-:-:S03]  /*1cd0*/  ISETP.GT.U32.AND P0, PT, R18, 0x1, PT ;  /* 0x000000011200780c */ /* 0x000fc60003f04070 */
[----:B------:R-:W-:-:S04]  /*1ce0*/  UIMAD.WIDE.U32 UR4, UR6, -0x45d1745d, URZ ;  /* 0xba2e8ba3060478a5 */ /* 0x000fc8000f8e003f */
[----:B------:R-:W-:-:S03]  /*1cf0*/  USHF.R.U32.HI UR4, URZ, 0x3, UR5 ;  /* 0x000000033f047899 */ /* 0x000fc60008011605 */
[----:B------:R-:W-:Y:S01]  /*1d00*/  UMOV UR5, 0x400 ;  /* 0x0000040000057882 */ /* 0x000fe20000000000 */
[----:B------:R-:W-:Y:S02]  /*1d10*/  UIMAD UR6, UR4, -0xb, UR6 ;  /* 0xfffffff5040678a4 */ /* 0x000fe4000f8e0206 */
[----:B0-----:R-:W-:-:S04]  /*1d20*/  ULEA UR5, UR7, UR5, 0x18 ;  /* 0x0000000507057291 */ /* 0x001fc8000f8ec03f */
[----:B------:R-:W-:-:S04]  /*1d30*/  ULEA UR6, UR6, UR5, 0x3 ;  /* 0x0000000506067291 */ /* 0x000fc8000f8e183f */
[----:B------:R-:W-:-:S04]  /*1d40*/  UIADD3 UR6, UR6, 0x58, URZ ;  /* 0x0000005806067890 */ /* 0x000fc8000fffe03f */
[----:B------:R-:W-:-:S09]  /*1d50*/  UPRMT UR6, URZ, 0x654, UR6 ;  /* 0x000006543f067896 */ /* 0x000fd20008000006 */
[----:B------:R-:W-:Y:S01]  /*1d60*/  SYNCS.ARRIVE.TRANS64.RED.A1T0 RZ, [UR6], RZ ;  /* 0x000000ffffff79a7 */ /* 0x000fe20008100406 */
[----:B------:R-:W-:Y:S05]  /*1d70*/  @P0 BRA `(.L_x_27) ;  /* 0x0000000000040947 */ /* 0x000fea0003800000 */
[----:B------:R-:W-:Y:S01]  /*1d80*/  BPT.TRAP 0x1 ;  /* 0x000000040000795c */ /* 0x000fe20000300000 */
.L_x_27:
[----:B------:R-:W-:Y:S01]  /*1d90*/  IMAD.SHL.U32 R48, R48, 0x20, RZ ;  /* 0x0000002030307824 */ /* 0x000fe200078e00ff */
[----:B------:R-:W-:Y:S01]  /*1da0*/  UIADD3 UR41, UR43, UR41, URZ ;  /* 0x000000292b297290 */ /* 0x000fe2000fffe03f */
[----:B------:R-:W-:Y:S01]  /*1db0*/  SHF.R.S32.HI R11, RZ, 0x1f, R49 ;  /* 0x0000001fff0b7819 */ /* 0x000fe20000011431 */
[----:B------:R-:W-:Y:S01]  /*1dc0*/  ULDC UR7, c[0x0][0x288] ;  /* 0x0000a20000077ab9 */ /* 0x000fe20000000800 */
[----:B------:R-:W-:Y:S01]  /*1dd0*/  IMAD.SHL.U32 R6, R51, 0x80, RZ ;  /* 0x0000008033067824 */ /* 0x000fe200078e00ff */
[C---:B------:R-:W-:Y:S01]  /*1de0*/  LOP3.LUT R8, R48.reuse, 0x6, R44, 0xf8, !PT ;  /* 0x0000000630087812 */ /* 0x040fe200078ef82c */
[----:B------:R-:W-:Y:S01]  /*1df0*/  UISETP.GT.U32.AND UP0, UPT, UR41, 0xa, UPT ;  /* 0x0000000a2900788c */ /* 0x000fe2000bf04070 */
[----:B------:R-:W-:Y:S01]  /*1e00*/  ISETP.GE.AND P0, PT, R48, UR7, PT ;  /* 0x0000000730007c0c */ /* 0x000fe2000bf06270 */
[----:B------:R-:W-:Y:S01]  /*1e10*/  ULDC.64 UR4, c[0x0][0x5d0] ;  /* 0x0001740000047ab9 */ /* 0x000fe20000000a00 */
[----:B------:R-:W-:Y:S01]  /*1e20*/  SHF.R.S32.HI R9, RZ, 0x1f, R8 ;  /* 0x0000001fff097819 */ /* 0x000fe20000011408 */
[----:B------:R-:W-:Y:S01]  /*1e30*/  ULDC UR10, c[0x0][0x284] ;  /* 0x0000a100000a7ab9 */ /* 0x000fe20000000800 */
[----:B------:R-:W-:Y:S01]  /*1e40*/  IMAD R0, R11, UR4, RZ ;  /* 0x000000040b007c24 */ /* 0x000fe2000f8e02ff */
[----:B------:R-:W-:Y:S01]  /*1e50*/  UISETP.LT.U32.AND UP0, UPT, UR43, 0xb, UP0 ;  /* 0x0000000b2b00788c */ /* 0x000fe20008701070 */
[----:B------:R-:W-:Y:S01]  /*1e60*/  ISETP.GE.OR P0, PT, R6, UR10, P0 ;  /* 0x0000000a06007c0c */ /* 0x000fe20008706670 */
[----:B------:R-:W-:Y:S01]  /*1e70*/  UISETP.GE.U32.AND UP1, UPT, UR43, 0xb, UPT ;  /* 0x0000000b2b00788c */ /* 0x000fe2000bf26070 */
[C---:B------:R-:W-:Y:S01]  /*1e80*/  IMAD R3, R49.reuse, UR5, R0 ;  /* 0x0000000531037c24 */ /* 0x040fe2000f8e0200 */
[----:B------:R-:W-:Y:S01]  /*1e90*/  USEL UR6, URZ, 0x1, !UP0 ;  /* 0x000000013f067887 */ /* 0x000fe2000c000000 */
[----:B------:R-:W-:Y:S01]  /*1ea0*/  IMAD.WIDE.U32 R4, R49, UR4, R8 ;  /* 0x0000000431047c25 */ /* 0x000fe2000f8e0008 */
[----:B------:R-:W-:Y:S01]  /*1eb0*/  UIMAD.WIDE.U32 UR4, UR41, -0x45d1745d, URZ ;  /* 0xba2e8ba3290478a5 */ /* 0x000fe2000f8e003f */
[----:B------:R-:W-:-:S02]  /*1ec0*/  ULDC.64 UR8, c[0x0][0x5c8] ;  /* 0x0001720000087ab9 */ /* 0x000fc40000000a00 */
[----:B------:R-:W-:Y:S01]  /*1ed0*/  IMAD.WIDE R14, R51, 0x80, R22 ;  /* 0x00000080330e7825 */ /* 0x000fe200078e0216 */
[----:B------:R-:W-:Y:S02]  /*1ee0*/  USHF.R.U32.HI UR4, URZ, 0x3, UR5 ;  /* 0x000000033f047899 */ /* 0x000fe40008011605 */
[----:B------:R-:W-:Y:S01]  /*1ef0*/  ULOP3.LUT UR40, UR40, UR6, URZ, 0x3c, !UPT ;  /* 0x0000000628287292 */ /* 0x000fe2000f8e3c3f */
[----:B------:R-:W-:Y:S01]  /*1f00*/  IMAD R7, R15, UR8, RZ ;  /* 0x000000080f077c24 */ /* 0x000fe2000f8e02ff */
[----:B------:R-:W-:Y:S01]  /*1f10*/  UIMAD UR41, UR4, -0xb, UR41 ;  /* 0xfffffff5042978a4 */ /* 0x000fe2000f8e0229 */
[----:B------:R-:W-:Y:S01]  /*1f20*/  IMAD.IADD R5, R5, 0x1, R3 ;  /* 0x0000000105057824 */ /* 0x000fe200078e0203 */
[----:B------:R-:W-:Y:S01]  /*1f30*/  @UP1 ULOP3.LUT UR40, UR40, 0x1, UR4, 0x78, !UPT ;  /* 0x0000000128281892 */ /* 0x000fe2000f8e7804 */
[C---:B------:R-:W-:Y:S02]  /*1f40*/  IMAD R7, R14.reuse, UR9, R7 ;  /* 0x000000090e077c24 */ /* 0x040fe4000f8e0207 */
[----:B------:R-:W-:-:S04]  /*1f50*/  IMAD.WIDE.U32 R20, R14, UR8, R4 ;  /* 0x000000080e147c25 */ /* 0x000fc8000f8e0004 */
[----:B------:R-:W-:Y:S01]  /*1f60*/  IMAD.MOV.U32 R0, RZ, RZ, -0x1 ;  /* 0xffffffffff007424 */ /* 0x000fe200078e00ff */
[----:B------:R-:W-:Y:S06]  /*1f70*/  @P0 BRA `(.L_x_29) ;  /* 0x0000001000940947 */ /* 0x000fec0003800000 */
[----:B-----5:R-:W-:Y:S01]  /*1f80*/  FSETP.NEU.AND P1, PT, R40, RZ, PT ;  /* 0x000000ff2800720b */ /* 0x020fe20003f2d000 */
[----:B------:R-:W-:Y:S01]  /*1f90*/  IMAD.IADD R48, R41, 0x1, -R48 ;  /* 0x0000000129307824 */ /* 0x000fe200078e0a30 */
[----:B------:R-:W-:Y:S01]  /*1fa0*/  BSSY B0, `(.L_x_29) ;  /* 0x0000122000007945 */ /* 0x000fe20003800000 */
[----:B------:R-:W-:Y:S02]  /*1fb0*/  IMAD.IADD R3, R47, 0x1, -R6 ;  /* 0x000000012f037824 */ /* 0x000fe400078e0a06 */
[----:B------:R-:W-:Y:S01]  /*1fc0*/  IMAD.IADD R61, R21, 0x1, R7 ;  /* 0x00000001153d7824 */ /* 0x000fe200078e0207 */
[----:B------:R-:W-:-:S04]  /*1fd0*/  ISETP.GT.AND P0, PT, R48, RZ, PT ;  /* 0x000000ff3000720c */ /* 0x000fc80003f04270 */
[----:B------:R-:W-:-:S03]  /*1fe0*/  ISETP.GT.AND P3, PT, R3, RZ, P0 ;  /* 0x000000ff0300720c */ /* 0x000fc60000764270 */
[----:B------:R-:W-:Y:S10]  /*1ff0*/  @!P1 BRA `(.L_x_30) ;  /* 0x0000000c00389947 */ /* 0x000ff40003800000 */
[----:B------:R-:W0:Y:S01]  /*2000*/  LDC.64 R54, c[0x0][0x5b8] ;  /* 0x00016e00ff367b82 */ /* 0x000e220000000a00 */
[----:B------:R-:W-:-:S07]  /*2010*/  ULDC.64 UR4, c[0x0][0x5c0] ;  /* 0x0001700000047ab9 */ /* 0x000fce0000000a00 */
[----:B------:R-:W1:Y:S08]  /*2020*/  LDC.64 R56, c[0x0][0x5b0] ;  /* 0x00016c00ff387b82 */ /* 0x000e700000000a00 */
[----:B------:R-:W2:Y:S01]  /*2030*/  LDC.64 R58, c[0x0][0x5a8] ;  /* 0x00016a00ff3a7b82 */ /* 0x000ea20000000a00 */
[-C--:B0-----:R-:W-:Y:S02]  /*2040*/  IMAD R4, R11, R54.reuse, RZ ;  /* 0x000000360b047224 */ /* 0x081fe400078e02ff */
[----:B------:R-:W-:-:S04]  /*2050*/  IMAD.WIDE.U32 R50, R49, R54, R8 ;  /* 0x0000003631327225 */ /* 0x000fc800078e0008 */
[----:B------:R-:W-:Y:S02]  /*2060*/  IMAD R53, R49, R55, R4 ;  /* 0x0000003731357224 */ /* 0x000fe400078e0204 */
[-C--:B-1----:R-:W-:Y:S02]  /*2070*/  IMAD R4, R15, R56.reuse, RZ ;  /* 0x000000380f047224 */ /* 0x082fe400078e02ff */
[----:B------:R-:W-:Y:S02]  /*2080*/  IMAD.IADD R11, R51, 0x1, R53 ;  /* 0x00000001330b7824 */ /* 0x000fe400078e0235 */
[----:B------:R-:W-:Y:S02]  /*2090*/  IMAD.MOV.U32 R10, RZ, RZ, R50 ;  /* 0x000000ffff0a7224 */ /* 0x000fe400078e0032 */
[C---:B------:R-:W-:Y:S02]  /*20a0*/  IMAD R55, R14.reuse, R57, R4 ;  /* 0x000000390e377224 */ /* 0x040fe400078e0204 */
[----:B------:R-:W-:-:S04]  /*20b0*/  IMAD.WIDE.U32 R4, R14, R56, R10 ;  /* 0x000000380e047225 */ /* 0x000fc800078e000a */
[----:B------:R-:W-:Y:S01]  /*20c0*/  IMAD.IADD R5, R5, 0x1, R55 ;  /* 0x0000000105057824 */ /* 0x000fe200078e0237 */
[----:B--2---:R-:W-:-:S04]  /*20d0*/  LEA R6, P1, R4, R58, 0x1 ;  /* 0x0000003a04067211 */ /* 0x004fc800078208ff */
[----:B------:R-:W-:-:S05]  /*20e0*/  LEA.HI.X R7, R4, R59, R5, 0x1, P1 ;  /* 0x0000003b04077211 */ /* 0x000fca00008f0c05 */
[----:B------:R0:W2:Y:S01]  /*20f0*/  @P3 LDG.E.LTC128B.U16 R21, desc[UR38][R6.64] ;  /* 0x0000002606153981 */ /* 0x0000a2000c1e1520 */
[----:B------:R-:W-:Y:S01]  /*2100*/  LEA R4, P1, R20, UR4, 0x1 ;  /* 0x0000000414047c11 */ /* 0x000fe2000f8208ff */
[----:B------:R-:W-:Y:S01]  /*2110*/  IMAD.WIDE.U32 R12, R14, R56, R8 ;  /* 0x000000380e0c7225 */ /* 0x000fe200078e0008 */
[----:B------:R-:W-:Y:S03]  /*2120*/  BSSY B1, `(.L_x_31) ;  /* 0x0000012000017945 */ /* 0x000fe60003800000 */
[----:B------:R-:W-:Y:S02]  /*2130*/  IMAD.IADD R13, R55, 0x1, R13 ;  /* 0x00000001370d7824 */ /* 0x000fe400078e020d */
[----:B------:R-:W-:-:S04]  /*2140*/  IMAD.WIDE.U32 R12, R49, R54, R12 ;  /* 0x00000036310c7225 */ /* 0x000fc800078e000c */
[----:B0-----:R-:W-:Y:S01]  /*2150*/  IMAD.IADD R7, R53, 0x1, R13 ;  /* 0x0000000135077824 */ /* 0x001fe200078e020d */
[----:B------:R-:W-:Y:S02]  /*2160*/  LEA R6, P4, R12, R58, 0x1 ;  /* 0x0000003a0c067211 */ /* 0x000fe400078808ff */
[----:B------:R-:W-:Y:S02]  /*2170*/  SHF.L.U64.HI R13, R56, 0x3, R57 ;  /* 0x00000003380d7819 */ /* 0x000fe40000010239 */
[----:B------:R-:W-:Y:S01]  /*2180*/  LEA.HI.X R7, R12, R59, R7, 0x1, P4 ;  /* 0x0000003b0c077211 */ /* 0x000fe200020f0c07 */
[----:B------:R-:W-:Y:S02]  /*2190*/  IMAD.SHL.U32 R12, R56, 0x8, RZ ;  /* 0x00000008380c7824 */ /* 0x000fe400078e00ff */
[----:B--2---:R-:W-:-:S04]  /*21a0*/  IMAD.U32 R5, R21, 0x10000, RZ ;  /* 0x0001000015057824 */ /* 0x004fc800078e00ff */
[----:B------:R-:W-:-:S04]  /*21b0*/  FMUL R5, R5, R40 ;  /* 0x0000002805057220 */ /* 0x000fc80000400000 */
[----:B------:R-:W-:Y:S01]  /*21c0*/  FFMA R24, R24, R19, R5 ;  /* 0x0000001318187223 */ /* 0x000fe20000000005 */
[----:B------:R-:W-:Y:S02]  /*21d0*/  LEA.HI.X R5, R20, UR5, R61, 0x1, P1 ;  /* 0x0000000514057c11 */ /* 0x000fe400088f0c3d */
[----:B------:R-:W-:Y:S02]  /*21e0*/  ISETP.GT.AND P1, PT, R48, 0x1, PT ;  /* 0x000000013000780c */ /* 0x000fe40003f24270 */
[----:B------:R-:W-:Y:S02]  /*21f0*/  F2FP.BF16.F32.PACK_AB R24, RZ, R24 ;  /* 0x00000018ff18723e */ /* 0x000fe400000010ff */
[----:B------:R-:W-:-:S03]  /*2200*/  ISETP.GT.AND P2, PT, R3, RZ, P1 ;  /* 0x000000ff0300720c */ /* 0x000fc60000f44270 */
[----:B------:R0:W-:Y:S10]  /*2210*/  @P3 STG.E.U16 desc[UR38][R4.64], R24 ;  /* 0x0000001804003986 */ /* 0x0001f4000c101526 */
[----:B------:R-:W-:Y:S05]  /*2220*/  @!P2 BRA `(.L_x_32) ;  /* 0x000000000004a947 */ /* 0x000fea0003800000 */
[----:B------:R1:W5:Y:S02]  /*2230*/  LDG.E.LTC128B.U16 R21, desc[UR38][R6.64+0x2] ;  /* 0x0000022606157981 */ /* 0x000364000c1e1520 */
.L_x_32:
[----:B------:R-:W-:Y:S05]  /*2240*/  BSYNC B1 ;  /* 0x0000000000017941 */ /* 0x000fea0003800000 */
.L_x_31:
[----:B-----5:R-:W-:Y:S01]  /*2250*/  IMAD.U32 R51, R21, 0x10000, RZ ;  /* 0x0001000015337824 */ /* 0x020fe200078e00ff */
[----:B------:R-:W-:Y:S01]  /*2260*/  ISETP.GT.AND P0, PT, R3, 0x8, P0 ;  /* 0x000000080300780c */ /* 0x000fe20000704270 */
[----:B------:R-:W-:-:S04]  /*2270*/  IMAD.WIDE.U32 R14, R14, R56, R12 ;  /* 0x000000380e0e7225 */ /* 0x000fc800078e000c */
[----:B------:R-:W-:Y:S01]  /*2280*/  FMUL R10, R51, R40 ;  /* 0x00000028330a7220 */ /* 0x000fe20000400000 */
[----:B------:R-:W-:Y:S01]  /*2290*/  IMAD.IADD R55, R55, 0x1, R15 ;  /* 0x0000000137377824 */ /* 0x000fe200078e020f */
[----:B------:R-:W-:Y:S02]  /*22a0*/  IADD3 R50, P3, R50, R14, RZ ;  /* 0x0000000e32327210 */ /* 0x000fe40007f7e0ff */
[----:B------:R-:W-:-:S03]  /*22b0*/  FFMA R10, R25, R19, R10 ;  /* 0x00000013190a7223 */ /* 0x000fc6000000000a */
[----:B------:R-:W-:Y:S02]  /*22c0*/  IMAD.X R11, R55, 0x1, R11, P3 ;  /* 0x00000001370b7824 */ /* 0x000fe400018e060b */
[----:B------:R-:W-:Y:S02]  /*22d0*/  F2FP.BF16.F32.PACK_AB R10, RZ, R10 ;  /* 0x0000000aff0a723e */ /* 0x000fe400000010ff */
[----:B------:R-:W-:Y:S02]  /*22e0*/  LEA R12, P3, R50, R58, 0x1 ;  /* 0x0000003a320c7211 */ /* 0x000fe400078608ff */
[----:B------:R-:W-:Y:S02]  /*22f0*/  PRMT R15, R10, 0x7610, R15 ;  /* 0x000076100a0f7816 */ /* 0x000fe4000000000f */
[----:B------:R-:W-:-:S03]  /*2300*/  LEA.HI.X R13, R50, R59, R11, 0x1, P3 ;  /* 0x0000003b320d7211 */ /* 0x000fc600018f0c0b */
[----:B------:R2:W-:Y:S04]  /*2310*/  @P2 STG.E.U16 desc[UR38][R4.64+0x2], R15 ;  /* 0x0000020f04002986 */ /* 0x0005e8000c101526 */
[----:B------:R-:W3:Y:S01]  /*2320*/  @P0 LDG.E.LTC128B.U16 R21, desc[UR38][R12.64] ;  /* 0x000000260c150981 */ /* 0x000ee2000c1e1520 */
[----:B------:R-:W-:Y:S01]  /*2330*/  IADD3 R14, P2, R8, R14, RZ ;  /* 0x0000000e080e7210 */ /* 0x000fe20007f5e0ff */
[----:B------:R-:W-:Y:S01]  /*2340*/  BSSY B1, `(.L_x_33) ;  /* 0x0000011000017945 */ /* 0x000fe20003800000 */
[C---:B------:R-:W-:Y:S02]  /*2350*/  SHF.L.U64.HI R25, R42.reuse, 0x1, R43 ;  /* 0x000000012a197819 */ /* 0x040fe4000001022b */
[----:B------:R-:W-:Y:S01]  /*2360*/  ISETP.GT.AND P1, PT, R3, 0x8, P1 ;  /* 0x000000080300780c */ /* 0x000fe20000f24270 */
[----:B--2---:R-:W-:Y:S01]  /*2370*/  IMAD.X R15, R9, 0x1, R55, P2 ;  /* 0x00000001090f7824 */ /* 0x004fe200010e0637 */
[----:B------:R-:W-:Y:S01]  /*2380*/  LEA R10, P2, R42, R4, 0x1 ;  /* 0x000000042a0a7211 */ /* 0x000fe200078408ff */
[----:B------:R-:W-:-:S04]  /*2390*/  IMAD.WIDE.U32 R14, R49, R54, R14 ;  /* 0x00000036310e7225 */ /* 0x000fc800078e000e */
[----:B------:R-:W-:Y:S01]  /*23a0*/  IMAD.IADD R9, R53, 0x1, R15 ;  /* 0x0000000135097824 */ /* 0x000fe200078e020f */
[----:B------:R-:W-:-:S04]  /*23b0*/  LEA R8, P3, R14, R58, 0x1 ;  /* 0x0000003a0e087211 */ /* 0x000fc800078608ff */
[----:B------:R-:W-:Y:S01]  /*23c0*/  LEA.HI.X R9, R14, R59, R9, 0x1, P3 ;  /* 0x0000003b0e097211 */ /* 0x000fe200018f0c09 */
[----:B---3--:R-:W-:-:S04]  /*23d0*/  IMAD.U32 R11, R21, 0x10000, RZ ;  /* 0x00010000150b7824 */ /* 0x008fc800078e00ff */
[----:B------:R-:W-:-:S04]  /*23e0*/  FMUL R11, R11, R40 ;  /* 0x000000280b0b7220 */ /* 0x000fc80000400000 */
[----:B------:R-:W-:-:S05]  /*23f0*/  FFMA R11, R26, R19, R11 ;  /* 0x000000131a0b7223 */ /* 0x000fca000000000b */
[----:B------:R-:W-:Y:S01]  /*2400*/  F2FP.BF16.F32.PACK_AB R12, RZ, R11 ;  /* 0x0000000bff0c723e */ /* 0x000fe200000010ff */
[----:B------:R-:W-:-:S05]  /*2410*/  IMAD.X R11, R25, 0x1, R5, P2 ;  /* 0x00000001190b7824 */ /* 0x000fca00010e0605 */
[----:B------:R2:W-:Y:S01]  /*2420*/  @P0 STG.E.U16 desc[UR38][R10.64], R12 ;  /* 0x0000000c0a000986 */ /* 0x0005e2000c101526 */
[----:B------:R-:W-:Y:S05]  /*2430*/  @!P1 BRA `(.L_x_34) ;  /* 0x0000000000049947 */ /* 0x000fea0003800000 */
[----:B------:R3:W5:Y:S02]  /*2440*/  LDG.E.LTC128B.U16 R21, desc[UR38][R8.64+0x2] ;  /* 0x0000022608157981 */ /* 0x000764000c1e1520 */
.L_x_34:
[----:B------:R-:W-:Y:S05]  /*2450*/  BSYNC B1 ;  /* 0x0000000000017941 */ /* 0x000fea0003800000 */
.L_x_33:
[----:B-----5:R-:W-:Y:S01]  /*2460*/  IMAD.U32 R13, R21, 0x10000, RZ ;  /* 0x00010000150d7824 */ /* 0x020fe200078e00ff */
[----:B------:R-:W-:Y:S01]  /*2470*/  ISETP.GT.AND P0, PT, R48, 0x8, PT ;  /* 0x000000083000780c */ /* 0x000fe20003f04270 */
[----:B------:R-:W-:Y:S02]  /*2480*/  BSSY B1, `(.L_x_35) ;  /* 0x0000008000017945 */ /* 0x000fe40003800000 */
[----:B--2---:R-:W-:Y:S01]  /*2490*/  FMUL R12, R13, R40 ;  /* 0x000000280d0c7220 */ /* 0x004fe20000400000 */
[----:B------:R-:W-:-:S03]  /*24a0*/  ISETP.GT.AND P2, PT, R3, RZ, P0 ;  /* 0x000000ff0300720c */ /* 0x000fc60000744270 */
[----:B------:R-:W-:-:S05]  /*24b0*/  FFMA R12, R27, R19, R12 ;  /* 0x000000131b0c7223 */ /* 0x000fca000000000c */
[----:B------:R-:W-:-:S05]  /*24c0*/  F2FP.BF16.F32.PACK_AB R12, RZ, R12 ;  /* 0x0000000cff0c723e */ /* 0x000fca00000010ff */
[----:B------:R2:W-:Y:S01]  /*24d0*/  @P1 STG.E.U16 desc[UR38][R10.64+0x2], R12 ;  /* 0x0000020c0a001986 */ /* 0x0005e2000c101526 */
[----:B------:R-:W-:Y:S05]  /*24e0*/  @!P2 BRA `(.L_x_36) ;  /* 0x000000000004a947 */ /* 0x000fea0003800000 */
[----:B------:R4:W5:Y:S02]  /*24f0*/  LDG.E.LTC128B.U16 R21, desc[UR38][R6.64+0x10] ;  /* 0x0000102606157981 */ /* 0x000964000c1e1520 */
.L_x_36:
[----:B------:R-:W-:Y:S05]  /*2500*/  BSYNC B1 ;  /* 0x0000000000017941 */ /* 0x000fea0003800000 */
.L_x_35:
[----:B-----5:R-:W-:Y:S01]  /*2510*/  IMAD.U32 R13, R21, 0x10000, RZ ;  /* 0x00010000150d7824 */ /* 0x020fe200078e00ff */
[----:B------:R-:W-:Y:S01]  /*2520*/  ISETP.GT.AND P1, PT, R48, 0x9, PT ;  /* 0x000000093000780c */ /* 0x000fe20003f24270 */
[----:B------:R-:W-:Y:S02]  /*2530*/  BSSY B1, `(.L_x_37) ;  /* 0x0000008000017945 */ /* 0x000fe40003800000 */
[----:B------:R-:W-:Y:S01]  /*2540*/  FMUL R13, R13, R40 ;  /* 0x000000280d0d7220 */ /* 0x000fe20000400000 */
[----:B------:R-:W-:-:S03]  /*2550*/  ISETP.GT.AND P3, PT, R3, RZ, P1 ;  /* 0x000000ff0300720c */ /* 0x000fc60000f64270 */
[----:B------:R-:W-:-:S05]  /*2560*/  FFMA R13, R28, R19, R13 ;  /* 0x000000131c0d7223 */ /* 0x000fca000000000d */
[----:B------:R-:W-:-:S05]  /*2570*/  F2FP.BF16.F32.PACK_AB R13, RZ, R13 ;  /* 0x0000000dff0d723e */ /* 0x000fca00000010ff */
[----:B------:R0:W-:Y:S01]  /*2580*/  @P2 STG.E.U16 desc[UR38][R4.64+0x10], R13 ;  /* 0x0000100d04002986 */ /* 0x0001e2000c101526 */
[----:B------:R-:W-:Y:S05]  /*2590*/  @!P3 BRA `(.L_x_38) ;  /* 0x000000000004b947 */ /* 0x000fea0003800000 */
[----:B------:R0:W5:Y:S02]  /*25a0*/  LDG.E.LTC128B.U16 R21, desc[UR38][R6.64+0x12] ;  /* 0x0000122606157981 */ /* 0x000164000c1e1520 */
.L_x_38:
[----:B------:R-:W-:Y:S05]  /*25b0*/  BSYNC B1 ;  /* 0x0000000000017941 */ /* 0x000fea0003800000 */
.L_x_37:
[----:B0----5:R-:W-:Y:S01]  /*25c0*/  IMAD.U32 R13, R21, 0x10000, RZ ;  /* 0x00010000150d7824 */ /* 0x021fe200078e00ff */
[----:B------:R-:W-:Y:S01]  /*25d0*/  ISETP.GT.AND P0, PT, R3, 0x8, P0 ;  /* 0x000000080300780c */ /* 0x000fe20000704270 */
[----:B------:R-:W-:Y:S02]  /*25e0*/  BSSY B1, `(.L_x_39) ;  /* 0x0000007000017945 */ /* 0x000fe40003800000 */
[----:B--2---:R-:W-:-:S04]  /*25f0*/  FMUL R12, R13, R40 ;  /* 0x000000280d0c7220 */ /* 0x004fc80000400000 */
[----:B------:R-:W-:-:S05]  /*2600*/  FFMA R12, R29, R19, R12 ;  /* 0x000000131d0c7223 */ /* 0x000fca000000000c */
[----:B------:R-:W-:-:S05]  /*2610*/  F2FP.BF16.F32.PACK_AB R12, RZ, R12 ;  /* 0x0000000cff0c723e */ /* 0x000fca00000010ff */
[----:B------:R0:W-:Y:S01]  /*2620*/  @P3 STG.E.U16 desc[UR38][R4.64+0x12], R12 ;  /* 0x0000120c04003986 */ /* 0x0001e2000c101526 */
[----:B------:R-:W-:Y:S05]  /*2630*/  @!P0 BRA `(.L_x_40) ;  /* 0x0000000000048947 */ /* 0x000fea0003800000 */
[----:B------:R2:W5:Y:S02]  /*2640*/  LDG.E.LTC128B.U16 R21, desc[UR38][R8.64+0x10] ;  /* 0x0000102608157981 */ /* 0x000564000c1e1520 */
.L_x_40:
[----:B------:R-:W-:Y:S05]  /*2650*/  BSYNC B1 ;  /* 0x0000000000017941 */ /* 0x000fea0003800000 */
.L_x_39:
[----:B-----5:R-:W-:Y:S01]  /*2660*/  IMAD.U32 R13, R21, 0x10000, RZ ;  /* 0x00010000150d7824 */ /* 0x020fe200078e00ff */
[----:B------:R-:W-:Y:S01]  /*2670*/  ISETP.GT.AND P1, PT, R3, 0x8, P1 ;  /* 0x000000080300780c */ /* 0x000fe20000f24270 */
[----:B------:R-:W-:Y:S02]  /*2680*/  BSSY B1, `(.L_x_41) ;  /* 0x0000007000017945 */ /* 0x000fe40003800000 */
[----:B------:R-:W-:-:S04]  /*2690*/  FMUL R13, R13, R40 ;  /* 0x000000280d0d7220 */ /* 0x000fc80000400000 */
[----:B------:R-:W-:-:S05]  /*26a0*/  FFMA R13, R30, R19, R13 ;  /* 0x000000131e0d7223 */ /* 0x000fca000000000d */
[----:B------:R-:W-:-:S05]  /*26b0*/  F2FP.BF16.F32.PACK_AB R13, RZ, R13 ;  /* 0x0000000dff0d723e */ /* 0x000fca00000010ff */
[----:B------:R0:W-:Y:S01]  /*26c0*/  @P0 STG.E.U16 desc[UR38][R10.64+0x10], R13 ;  /* 0x0000100d0a000986 */ /* 0x0001e2000c101526 */
[----:B------:R-:W-:Y:S05]  /*26d0*/  @!P1 BRA `(.L_x_42) ;  /* 0x0000000000049947 */ /* 0x000fea0003800000 */
[----:B------:R0:W5:Y:S02]  /*26e0*/  LDG.E.LTC128B.U16 R21, desc[UR38][R8.64+0x12] ;  /* 0x0000122608157981 */ /* 0x000164000c1e1520 */
.L_x_42:
[----:B------:R-:W-:Y:S05]  /*26f0*/  BSYNC B1 ;  /* 0x0000000000017941 */ /* 0x000fea0003800000 */
.L_x_41:
[----:B0----5:R-:W-:Y:S01]  /*2700*/  IMAD.U32 R13, R21, 0x10000, RZ ;  /* 0x00010000150d7824 */ /* 0x021fe200078e00ff */
        /* <DEDUP_REMOVED lines=9> */
.L_x_44:
[----:B------:R-:W-:Y:S05]  /*27a0*/  BSYNC B1 ;  /* 0x0000000000017941 */ /* 0x000fea0003800000 */
.L_x_43:
        /* <DEDUP_REMOVED lines=10> */
.L_x_46:
[----:B------:R-:W-:Y:S05]  /*2850*/  BSYNC B1 ;  /* 0x0000000000017941 */ /* 0x000fea0003800000 */
.L_x_45:
[----:B0----5:R-:W-:Y:S01]  /*2860*/  IMAD.U32 R13, R21, 0x10000, RZ ;  /* 0x00010000150d7824 */ /* 0x021fe200078e00ff */
        /* <DEDUP_REMOVED lines=8> */
.L_x_48:
[----:B------:R-:W-:Y:S05]  /*28f0*/  BSYNC B1 ;  /* 0x0000000000017941 */ /* 0x000fea0003800000 */
.L_x_47:
        /* <DEDUP_REMOVED lines=9> */
.L_x_50:
[----:B------:R-:W-:Y:S05]  /*2990*/  BSYNC B1 ;  /* 0x0000000000017941 */ /* 0x000fea0003800000 */
.L_x_49:
        /* <DEDUP_REMOVED lines=10> */
.L_x_52:
[----:B------:R-:W-:Y:S05]  /*2a40*/  BSYNC B1 ;  /* 0x0000000000017941 */ /* 0x000fea0003800000 */
.L_x_51:
        /* <DEDUP_REMOVED lines=10> */
.L_x_54:
[----:B------:R-:W-:Y:S05]  /*2af0*/  BSYNC B1 ;  /* 0x0000000000017941 */ /* 0x000fea0003800000 */
.L_x_53:
[----:B01--45:R-:W-:Y:S01]  /*2b00*/  IMAD.U32 R7, R21, 0x10000, RZ ;  /* 0x0001000015077824 */ /* 0x033fe200078e00ff */
        /* <DEDUP_REMOVED lines=8> */
.L_x_56:
[----:B------:R-:W-:Y:S05]  /*2b90*/  BSYNC B1 ;  /* 0x0000000000017941 */ /* 0x000fea0003800000 */
.L_x_55:
[----:B0----5:R-:W-:Y:S01]  /*2ba0*/  IMAD.U32 R5, R21, 0x10000, RZ ;  /* 0x0001000015057824 */ /* 0x021fe200078e00ff */
[----:B------:R-:W-:Y:S01]  /*2bb0*/  ISETP.GT.AND P1, PT, R3, 0x8, P1 ;  /* 0x000000080300780c */ /* 0x000fe20000f24270 */
[----:B------:R-:W-:Y:S01]  /*2bc0*/  @P0 IMAD.MOV.U32 R4, RZ, RZ, R10 ;  /* 0x000000ffff040224 */ /* 0x000fe200078e000a */
[----:B------:R-:W-:Y:S01]  /*2bd0*/  BSSY B1, `(.L_x_57) ;  /* 0x0000009000017945 */ /* 0x000fe20003800000 */
[----:B------:R-:W-:-:S04]  /*2be0*/  FMUL R5, R5, R40 ;  /* 0x0000002805057220 */ /* 0x000fc80000400000 */
[----:B------:R-:W-:-:S05]  /*2bf0*/  FFMA R5, R38, R19, R5 ;  /* 0x0000001326057223 */ /* 0x000fca0000000005 */
[----:B------:R-:W-:-:S04]  /*2c00*/  F2FP.BF16.F32.PACK_AB R5, RZ, R5 ;  /* 0x00000005ff05723e */ /* 0x000fc800000010ff */
[----:B------:R-:W-:Y:S01]  /*2c10*/  PRMT R6, R5, 0x7610, R6 ;  /* 0x0000761005067816 */ /* 0x000fe20000000006 */
[----:B------:R-:W-:-:S05]  /*2c20*/  @P0 IMAD.MOV.U32 R5, RZ, RZ, R11 ;  /* 0x000000ffff050224 */ /* 0x000fca00078e000b */
[----:B------:R0:W-:Y:S01]  /*2c30*/  @P0 STG.E.U16 desc[UR38][R4.64+0x30], R6 ;  /* 0x0000300604000986 */ /* 0x0001e2000c101526 */
[----:B------:R-:W-:Y:S05]  /*2c40*/  @!P1 BRA `(.L_x_58) ;  /* 0x0000000000049947 */ /* 0x000fea0003800000 */
[----:B------:R4:W5:Y:S02]  /*2c50*/  LDG.E.LTC128B.U16 R21, desc[UR38][R8.64+0x32] ;  /* 0x0000322608157981 */ /* 0x000964000c1e1520 */
.L_x_58:
[----:B------:R-:W-:Y:S05]  /*2c60*/  BSYNC B1 ;  /* 0x0000000000017941 */ /* 0x000fea0003800000 */
.L_x_57:
[----:B------:R-:W-:Y:S05]  /*2c70*/  @!P1 BRA `(.L_x_59) ;  /* 0x0000000400509947 */ /* 0x000fea0003800000 */
[----:B-----5:R-:W-:-:S04]  /*2c80*/  IMAD.U32 R21, R21, 0x10000, RZ ;  /* 0x0001000015157824 */ /* 0x020fc800078e00ff */
[----:B0-----:R-:W-:-:S04]  /*2c90*/  FMUL R4, R21, R40 ;  /* 0x0000002815047220 */ /* 0x001fc80000400000 */
[----:B------:R-:W-:-:S05]  /*2ca0*/  FFMA R4, R39, R19, R4 ;  /* 0x0000001327047223 */ /* 0x000fca0000000004 */
[----:B------:R-:W-:-:S05]  /*2cb0*/  F2FP.BF16.F32.PACK_AB R4, RZ, R4 ;  /* 0x00000004ff04723e */ /* 0x000fca00000010ff */
[----:B------:R0:W-:Y:S01]  /*2cc0*/  STG.E.U16 desc[UR38][R10.64+0x32], R4 ;  /* 0x000032040a007986 */ /* 0x0001e2000c101526 */
[----:B------:R-:W-:Y:S05]  /*2cd0*/  BRA `(.L_x_59) ;  /* 0x0000000400387947 */ /* 0x000fea0003800000 */
.L_x_30:
[----:B------:R-:W-:Y:S01]  /*2ce0*/  ISETP.GT.AND P2, PT, R48, 0x1, PT ;  /* 0x000000013000780c */ /* 0x000fe20003f44270 */
[----:B------:R-:W-:Y:S01]  /*2cf0*/  ULDC.64 UR4, c[0x0][0x5c0] ;  /* 0x0001700000047ab9 */ /* 0x000fe20000000a00 */
[-C--:B------:R-:W-:Y:S01]  /*2d00*/  FMUL R24, R24, R19.reuse ;  /* 0x0000001318187220 */ /* 0x080fe20000400000 */
[----:B------:R-:W-:Y:S01]  /*2d10*/  LEA R4, P4, R20, UR4, 0x1 ;  /* 0x0000000414047c11 */ /* 0x000fe2000f8808ff */
[-C--:B------:R-:W-:Y:S01]  /*2d20*/  FMUL R25, R25, R19.reuse ;  /* 0x0000001319197220 */ /* 0x080fe20000400000 */
[----:B------:R-:W-:Y:S01]  /*2d30*/  ISETP.GT.AND P1, PT, R3, RZ, P2 ;  /* 0x000000ff0300720c */ /* 0x000fe20001724270 */
[-C--:B------:R-:W-:Y:S01]  /*2d40*/  FMUL R26, R26, R19.reuse ;  /* 0x000000131a1a7220 */ /* 0x080fe20000400000 */
[----:B------:R-:W-:Y:S01]  /*2d50*/  F2FP.BF16.F32.PACK_AB R24, RZ, R24 ;  /* 0x00000018ff18723e */ /* 0x000fe200000010ff */
[-C--:B------:R-:W-:Y:S01]  /*2d60*/  FMUL R27, R27, R19.reuse ;  /* 0x000000131b1b7220 */ /* 0x080fe20000400000 */
[----:B------:R-:W-:Y:S01]  /*2d70*/  LEA.HI.X R5, R20, UR5, R61, 0x1, P4 ;  /* 0x0000000514057c11 */ /* 0x000fe2000a0f0c3d */
[-C--:B------:R-:W-:Y:S01]  /*2d80*/  FMUL R28, R28, R19.reuse ;  /* 0x000000131c1c7220 */ /* 0x080fe20000400000 */
[----:B------:R-:W-:Y:S01]  /*2d90*/  ISETP.GT.AND P4, PT, R48, 0x8, PT ;  /* 0x000000083000780c */ /* 0x000fe20003f84270 */
[-C--:B------:R-:W-:Y:S01]  /*2da0*/  FMUL R29, R29, R19.reuse ;  /* 0x000000131d1d7220 */ /* 0x080fe20000400000 */
[C---:B------:R-:W-:Y:S01]  /*2db0*/  ISETP.GT.AND P0, PT, R3.reuse, 0x8, P0 ;  /* 0x000000080300780c */ /* 0x040fe20000704270 */
[----:B------:R-:W-:Y:S01]  /*2dc0*/  @P3 STG.E.U16 desc[UR38][R4.64], R24 ;  /* 0x0000001804003986 */ /* 0x000fe2000c101526 */
[----:B------:R-:W-:Y:S01]  /*2dd0*/  ISETP.GT.AND P2, PT, R3, 0x8, P2 ;  /* 0x000000080300780c */ /* 0x000fe20001744270 */
[----:B------:R-:W-:Y:S01]  /*2de0*/  FMUL R30, R30, R19 ;  /* 0x000000131e1e7220 */ /* 0x000fe20000400000 */
[----:B------:R-:W-:Y:S01]  /*2df0*/  F2FP.BF16.F32.PACK_AB R25, RZ, R25 ;  /* 0x00000019ff19723e */ /* 0x000fe200000010ff */
[-C--:B------:R-:W-:Y:S01]  /*2e00*/  FMUL R31, R31, R19.reuse ;  /* 0x000000131f1f7220 */ /* 0x080fe20000400000 */
[----:B------:R-:W-:Y:S01]  /*2e10*/  ISETP.GT.AND P5, PT, R3, RZ, P4 ;  /* 0x000000ff0300720c */ /* 0x000fe200027a4270 */
[-C--:B------:R-:W-:Y:S01]  /*2e20*/  FMUL R32, R32, R19.reuse ;  /* 0x0000001320207220 */ /* 0x080fe20000400000 */
[C---:B------:R-:W-:Y:S01]  /*2e30*/  SHF.L.U64.HI R7, R42.reuse, 0x1, R43 ;  /* 0x000000012a077819 */ /* 0x040fe2000001022b */
[----:B------:R-:W-:Y:S01]  /*2e40*/  @P1 STG.E.U16 desc[UR38][R4.64+0x2], R25 ;  /* 0x0000021904001986 */ /* 0x000fe2000c101526 */
[----:B------:R-:W-:Y:S01]  /*2e50*/  LEA R6, P3, R42, R4, 0x1 ;  /* 0x000000042a067211 */ /* 0x000fe200078608ff */
[-C--:B------:R-:W-:Y:S01]  /*2e60*/  FMUL R33, R33, R19.reuse ;  /* 0x0000001321217220 */ /* 0x080fe20000400000 */
[----:B------:R-:W-:Y:S01]  /*2e70*/  F2FP.BF16.F32.PACK_AB R26, RZ, R26 ;  /* 0x0000001aff1a723e */ /* 0x000fe200000010ff */
[----:B------:R-:W-:Y:S01]  /*2e80*/  FMUL R34, R34, R19 ;  /* 0x0000001322227220 */ /* 0x000fe20000400000 */
[----:B------:R-:W-:Y:S01]  /*2e90*/  ISETP.GT.AND P1, PT, R48, 0x9, PT ;  /* 0x000000093000780c */ /* 0x000fe20003f24270 */
[----:B------:R-:W-:Y:S01]  /*2ea0*/  IMAD.X R7, R7, 0x1, R5, P3 ;  /* 0x0000000107077824 */ /* 0x000fe200018e0605 */
[----:B------:R-:W-:Y:S01]  /*2eb0*/  F2FP.BF16.F32.PACK_AB R27, RZ, R27 ;  /* 0x0000001bff1b723e */ /* 0x000fe200000010ff */
[-C--:B------:R-:W-:Y:S01]  /*2ec0*/  FMUL R35, R35, R19.reuse ;  /* 0x0000001323237220 */ /* 0x080fe20000400000 */
[----:B------:R-:W-:Y:S01]  /*2ed0*/  F2FP.BF16.F32.PACK_AB R28, RZ, R28 ;  /* 0x0000001cff1c723e */ /* 0x000fe200000010ff */
[-C--:B------:R-:W-:Y:S01]  /*2ee0*/  FMUL R36, R36, R19.reuse ;  /* 0x0000001324247220 */ /* 0x080fe20000400000 */
[C---:B------:R-:W-:Y:S01]  /*2ef0*/  ISETP.GT.AND P3, PT, R3.reuse, RZ, P1 ;  /* 0x000000ff0300720c */ /* 0x040fe20000f64270 */
[----:B------:R-:W-:Y:S01]  /*2f00*/  @P0 STG.E.U16 desc[UR38][R6.64], R26 ;  /* 0x0000001a06000986 */ /* 0x000fe2000c101526 */
[----:B------:R-:W-:Y:S01]  /*2f10*/  ISETP.GT.AND P4, PT, R3, 0x8, P4 ;  /* 0x000000080300780c */ /* 0x000fe20002784270 */
[----:B------:R-:W-:Y:S01]  /*2f20*/  FMUL R37, R37, R19 ;  /* 0x0000001325257220 */ /* 0x000fe20000400000 */
[----:B------:R-:W-:Y:S01]  /*2f30*/  F2FP.BF16.F32.PACK_AB R29, RZ, R29 ;  /* 0x0000001dff1d723e */ /* 0x000fe200000010ff */
[----:B------:R-:W-:Y:S01]  /*2f40*/  @P2 STG.E.U16 desc[UR38][R6.64+0x2], R27 ;  /* 0x0000021b06002986 */ /* 0x000fe2000c101526 */
[----:B------:R-:W-:Y:S01]  /*2f50*/  F2FP.BF16.F32.PACK_AB R30, RZ, R30 ;  /* 0x0000001eff1e723e */ /* 0x000fe200000010ff */
[----:B------:R-:W-:Y:S01]  /*2f60*/  FMUL R38, R38, R19 ;  /* 0x0000001326267220 */ /* 0x000fe20000400000 */
[----:B------:R-:W-:Y:S01]  /*2f70*/  F2FP.BF16.F32.PACK_AB R31, RZ, R31 ;  /* 0x0000001fff1f723e */ /* 0x000fe200000010ff */
[----:B------:R-:W-:Y:S01]  /*2f80*/  @P5 STG.E.U16 desc[UR38][R4.64+0x10], R28 ;  /* 0x0000101c04005986 */ /* 0x000fe2000c101526 */
[----:B------:R-:W-:Y:S01]  /*2f90*/  ISETP.GT.AND P5, PT, R3, 0x8, P1 ;  /* 0x000000080300780c */ /* 0x000fe20000fa4270 */
[----:B------:R-:W-:Y:S01]  /*2fa0*/  FMUL R39, R39, R19 ;  /* 0x0000001327277220 */ /* 0x000fe20000400000 */
[C---:B------:R-:W-:Y:S01]  /*2fb0*/  ISETP.GT.AND P2, PT, R48.reuse, 0x11, PT ;  /* 0x000000113000780c */ /* 0x040fe20003f44270 */
[----:B------:R-:W-:Y:S01]  /*2fc0*/  @P3 STG.E.U16 desc[UR38][R4.64+0x12], R29 ;  /* 0x0000121d04003986 */ /* 0x000fe2000c101526 */
[----:B------:R-:W-:-:S02]  /*2fd0*/  ISETP.GT.AND P3, PT, R48, 0x10, PT ;  /* 0x000000103000780c */ /* 0x000fc40003f64270 */
[----:B------:R-:W-:Y:S01]  /*2fe0*/  F2FP.BF16.F32.PACK_AB R32, RZ, R32 ;  /* 0x00000020ff20723e */ /* 0x000fe200000010ff */
[----:B------:R-:W-:Y:S01]  /*2ff0*/  @P4 STG.E.U16 desc[UR38][R6.64+0x10], R30 ;  /* 0x0000101e06004986 */ /* 0x000fe2000c101526 */
[C---:B------:R-:W-:Y:S02]  /*3000*/  ISETP.GT.AND P4, PT, R3.reuse, RZ, P2 ;  /* 0x000000ff0300720c */ /* 0x040fe40001784270 */
[----:B------:R-:W-:Y:S02]  /*3010*/  F2FP.BF16.F32.PACK_AB R33, RZ, R33 ;  /* 0x00000021ff21723e */ /* 0x000fe400000010ff */
[C---:B------:R-:W-:Y:S01]  /*3020*/  ISETP.GT.AND P1, PT, R48.reuse, 0x18, PT ;  /* 0x000000183000780c */ /* 0x040fe20003f24270 */
[----:B------:R-:W-:Y:S01]  /*3030*/  @P5 STG.E.U16 desc[UR38][R6.64+0x12], R31 ;  /* 0x0000121f06005986 */ /* 0x000fe2000c101526 */
[----:B------:R-:W-:Y:S02]  /*3040*/  ISETP.GT.AND P5, PT, R3, RZ, P3 ;  /* 0x000000ff0300720c */ /* 0x000fe40001fa4270 */
[----:B------:R-:W-:-:S02]  /*3050*/  ISETP.GT.AND P0, PT, R48, 0x19, PT ;  /* 0x000000193000780c */ /* 0x000fc40003f04270 */
[C---:B------:R-:W-:Y:S02]  /*3060*/  ISETP.GT.AND P3, PT, R3.reuse, 0x8, P3 ;  /* 0x000000080300780c */ /* 0x040fe40001f64270 */
[C---:B------:R-:W-:Y:S02]  /*3070*/  ISETP.GT.AND P2, PT, R3.reuse, 0x8, P2 ;  /* 0x000000080300780c */ /* 0x040fe40001744270 */
[----:B------:R-:W-:Y:S02]  /*3080*/  F2FP.BF16.F32.PACK_AB R34, RZ, R34 ;  /* 0x00000022ff22723e */ /* 0x000fe400000010ff */
[----:B------:R-:W-:Y:S02]  /*3090*/  F2FP.BF16.F32.PACK_AB R35, RZ, R35 ;  /* 0x00000023ff23723e */ /* 0x000fe400000010ff */
[----:B------:R-:W-:Y:S01]  /*30a0*/  F2FP.BF16.F32.PACK_AB R36, RZ, R36 ;  /* 0x00000024ff24723e */ /* 0x000fe200000010ff */
[----:B------:R-:W-:Y:S01]  /*30b0*/  @P5 STG.E.U16 desc[UR38][R4.64+0x20], R32 ;  /* 0x0000202004005986 */ /* 0x000fe2000c101526 */
[----:B------:R-:W-:-:S02]  /*30c0*/  ISETP.GT.AND P5, PT, R3, RZ, P0 ;  /* 0x000000ff0300720c */ /* 0x000fc400007a4270 */
[C---:B------:R-:W-:Y:S01]  /*30d0*/  ISETP.GT.AND P0, PT, R3.reuse, 0x8, P0 ;  /* 0x000000080300780c */ /* 0x040fe20000704270 */
[----:B------:R-:W-:Y:S01]  /*30e0*/  @P4 STG.E.U16 desc[UR38][R4.64+0x22], R33 ;  /* 0x0000222104004986 */ /* 0x000fe2000c101526 */
[C---:B------:R-:W-:Y:S02]  /*30f0*/  ISETP.GT.AND P4, PT, R3.reuse, RZ, P1 ;  /* 0x000000ff0300720c */ /* 0x040fe40000f84270 */
[----:B------:R-:W-:Y:S01]  /*3100*/  ISETP.GT.AND P1, PT, R3, 0x8, P1 ;  /* 0x000000080300780c */ /* 0x000fe20000f24270 */
[----:B------:R-:W-:Y:S01]  /*3110*/  @P3 STG.E.U16 desc[UR38][R6.64+0x20], R34 ;  /* 0x0000202206003986 */ /* 0x000fe2000c101526 */
[----:B------:R-:W-:Y:S02]  /*3120*/  F2FP.BF16.F32.PACK_AB R37, RZ, R37 ;  /* 0x00000025ff25723e */ /* 0x000fe400000010ff */
[----:B------:R-:W-:Y:S01]  /*3130*/  F2FP.BF16.F32.PACK_AB R38, RZ, R38 ;  /* 0x00000026ff26723e */ /* 0x000fe200000010ff */
[----:B------:R-:W-:Y:S01]  /*3140*/  @P2 STG.E.U16 desc[UR38][R6.64+0x22], R35 ;  /* 0x0000222306002986 */ /* 0x000fe2000c101526 */
[----:B------:R-:W-:-:S05]  /*3150*/  F2FP.BF16.F32.PACK_AB R39, RZ, R39 ;  /* 0x00000027ff27723e */ /* 0x000fca00000010ff */
[----:B------:R-:W-:Y:S04]  /*3160*/  @P4 STG.E.U16 desc[UR38][R4.64+0x30], R36 ;  /* 0x0000302404004986 */ /* 0x000fe8000c101526 */
[----:B------:R0:W-:Y:S02]  /*3170*/  @P5 STG.E.U16 desc[UR38][R4.64+0x32], R37 ;  /* 0x0000322504005986 */ /* 0x0001e4000c101526 */
[----:B0-----:R-:W-:Y:S02]  /*3180*/  @P1 IMAD.MOV.U32 R4, RZ, RZ, R6 ;  /* 0x000000ffff041224 */ /* 0x001fe400078e0006 */
[----:B------:R-:W-:-:S05]  /*3190*/  @P1 IMAD.MOV.U32 R5, RZ, RZ, R7 ;  /* 0x000000ffff051224 */ /* 0x000fca00078e0007 */
[----:B------:R0:W-:Y:S04]  /*31a0*/  @P1 STG.E.U16 desc[UR38][R4.64+0x30], R38 ;  /* 0x0000302604001986 */ /* 0x0001e8000c101526 */
[----:B------:R0:W-:Y:S02]  /*31b0*/  @P0 STG.E.U16 desc[UR38][R6.64+0x32], R39 ;  /* 0x0000322706000986 */ /* 0x0001e4000c101526 */
.L_x_59:
[----:B------:R-:W-:Y:S05]  /*31c0*/  BSYNC B0 ;  /* 0x0000000000007941 */ /* 0x000fea0003800000 */
.L_x_29:
[----:B------:R-:W-:Y:S01]  /*31d0*/  IADD3 R2, P0, R2, UR36, RZ ;  /* 0x0000002402027c10 */ /* 0x000fe2000ff1e0ff */
[----:B------:R-:W-:Y:S01]  /*31e0*/  ULDC.64 UR4, c[0x0][0x650] ;  /* 0x0001940000047ab9 */ /* 0x000fe20000000a00 */
[----:B------:R-:W-:Y:S01]  /*31f0*/  PRMT R3, RZ, 0x7610, R3 ;  /* 0x00007610ff037816 */ /* 0x000fe20000000003 */
[----:B------:R-:W-:Y:S01]  /*3200*/  IMAD.MOV.U32 R48, RZ, RZ, -0x1 ;  /* 0xffffffffff307424 */ /* 0x000fe200078e00ff */
[----:B------:R-:W-:Y:S01]  /*3210*/  IADD3.X R17, R17, UR42, RZ, P0, !PT ;  /* 0x0000002a11117c10 */ /* 0x000fe200087fe4ff */
[----:B------:R-:W-:Y:S01]  /*3220*/  IMAD.MOV.U32 R49, RZ, RZ, -0x1 ;  /* 0xffffffffff317424 */ /* 0x000fe200078e00ff */
[----:B------:R-:W-:-:S04]  /*3230*/  ISETP.GE.U32.AND P0, PT, R2, UR4, PT ;  /* 0x0000000402007c0c */ /* 0x000fc8000bf06070 */
[----:B------:R-:W-:-:S13]  /*3240*/  ISETP.GE.U32.AND.EX P0, PT, R17, UR5, PT, P0 ;  /* 0x0000000511007c0c */ /* 0x000fda000bf06100 */
[----:B------:R-:W-:Y:S05]  /*3250*/  @P0 BRA `(.L_x_60) ;  /* 0x00000004005c0947 */ /* 0x000fea0003800000 */
[----:B0-----:R-:W0:Y:S01]  /*3260*/  LDC.64 R10, c[0x0][0x628] ;  /* 0x00018a00ff0a7b82 */ /* 0x001e220000000a00 */
[----:B------:R-:W0:Y:S01]  /*3270*/  S2R R12, SR_CTAID.X ;  /* 0x00000000000c7919 */ /* 0x000e220000002500 */
[----:B-1234-:R-:W-:Y:S02]  /*3280*/  IMAD.MOV.U32 R8, RZ, RZ, R2 ;  /* 0x000000ffff087224 */ /* 0x01efe400078e0002 */
[----:B------:R-:W-:Y:S01]  /*3290*/  IMAD.MOV.U32 R9, RZ, RZ, R17 ;  /* 0x000000ffff097224 */ /* 0x000fe200078e0011 */
[----:B------:R-:W1:Y:S03]  /*32a0*/  S2R R20, SR_CTAID.Y ;  /* 0x0000000000147919 */ /* 0x000e660000002600 */
[----:B------:R-:W2:Y:S08]  /*32b0*/  LDC R0, c[0x0][0x630] ;  /* 0x00018c00ff007b82 */ /* 0x000eb00000000800 */
[----:B------:R-:W3:Y:S01]  /*32c0*/  LDC.64 R14, c[0x0][0x620] ;  /* 0x00018800ff0e7b82 */ /* 0x000ee20000000a00 */
[----:B0-----:R-:W-:-:S04]  /*32d0*/  ISETP.NE.U32.AND P0, PT, R10, RZ, PT ;  /* 0x000000ff0a00720c */ /* 0x001fc80003f05070 */
[----:B------:R-:W-:-:S13]  /*32e0*/  ISETP.NE.AND.EX P0, PT, R11, RZ, PT, P0 ;  /* 0x000000ff0b00720c */ /* 0x000fda0003f05300 */
[----:B-123--:R-:W-:Y:S05]  /*32f0*/  @!P0 BRA `(.L_x_61) ;  /* 0x0000000000288947 */ /* 0x00efea0003800000 */
        /* <DEDUP_REMOVED lines=10> */
.L_x_61:
[-CC-:B------:R-:W-:Y:S01]  /*33a0*/  SHF.R.U64 R49, R8, R0.reuse, R9.reuse ;  /* 0x0000000008317219 */ /* 0x180fe20000001209 */
[----:B------:R-:W0:Y:S01]  /*33b0*/  LDC.64 R28, c[0x0][0x640] ;  /* 0x00019000ff1c7b82 */ /* 0x000e220000000a00 */
[----:B------:R-:W-:Y:S01]  /*33c0*/  SHF.R.U32.HI R0, RZ, R0, R9 ;  /* 0x00000000ff007219 */ /* 0x000fe20000011609 */
[----:B------:R-:W-:Y:S01]  /*33d0*/  IMAD.MOV.U32 R3, RZ, RZ, R17 ;  /* 0x000000ffff037224 */ /* 0x000fe200078e0011 */
[----:B------:R-:W-:Y:S01]  /*33e0*/  IADD3 R7, P0, RZ, -R49, RZ ;  /* 0x80000031ff077210 */ /* 0x000fe20007f1e0ff */
[----:B------:R-:W-:Y:S01]  /*33f0*/  ULDC UR4, c[0x0][0x150] ;  /* 0x0000540000047ab9 */ /* 0x000fe20000000800 */
[----:B------:R-:W-:-:S03]  /*3400*/  I2FP.F32.U32 R8, R12 ;  /* 0x0000000c00087245 */ /* 0x000fc60000201000 */
[----:B------:R-:W1:Y:S01]  /*3410*/  LDC R6, c[0x0][0x618] ;  /* 0x00018600ff067b82 */ /* 0x000e620000000800 */
[----:B------:R-:W-:Y:S02]  /*3420*/  IMAD.X R9, RZ, RZ, ~R0, P0 ;  /* 0x000000ffff097224 */ /* 0x000fe400000e0e00 */
[----:B------:R-:W-:Y:S01]  /*3430*/  FMUL R8, R8, UR4 ;  /* 0x0000000408087c20 */ /* 0x000fe20008400000 */
[----:B------:R-:W-:Y:S01]  /*3440*/  IMAD.WIDE.U32 R4, R7, R14, R2 ;  /* 0x0000000e07047225 */ /* 0x000fe200078e0002 */
[----:B------:R-:W-:-:S03]  /*3450*/  ULDC UR4, c[0x0][0x154] ;  /* 0x0000550000047ab9 */ /* 0x000fc60000000800 */
[----:B------:R-:W-:Y:S01]  /*3460*/  IMAD R0, R9, R14, RZ ;  /* 0x0000000e09007224 */ /* 0x000fe200078e02ff */
[----:B------:R-:W2:Y:S01]  /*3470*/  LDC R24, c[0x0][0x608] ;  /* 0x00018200ff187b82 */ /* 0x000ea20000000800 */
[----:B------:R-:W3:Y:S02]  /*3480*/  F2I.U32.TRUNC.NTZ R8, R8 ;  /* 0x0000000800087305 */ /* 0x000ee4000020f000 */
[----:B------:R-:W-:Y:S01]  /*3490*/  IMAD R3, R7, R15, R0 ;  /* 0x0000000f07037224 */ /* 0x000fe200078e0200 */
[----:B------:R-:W-:-:S03]  /*34a0*/  I2FP.F32.U32 R0, R20 ;  /* 0x0000001400007245 */ /* 0x000fc60000201000 */
[----:B------:R-:W-:Y:S01]  /*34b0*/  IMAD.IADD R3, R5, 0x1, R3 ;  /* 0x0000000105037824 */ /* 0x000fe200078e0203 */
[----:B------:R-:W4:Y:S01]  /*34c0*/  LDC R11, c[0x0][0x658] ;  /* 0x00019600ff0b7b82 */ /* 0x000f220000000800 */
[----:B0-----:R-:W-:-:S04]  /*34d0*/  ISETP.NE.U32.AND P0, PT, R28, RZ, PT ;  /* 0x000000ff1c00720c */ /* 0x001fc80003f05070 */
[----:B------:R-:W-:-:S03]  /*34e0*/  ISETP.NE.AND.EX P0, PT, R29, RZ, PT, P0 ;  /* 0x000000ff1d00720c */ /* 0x000fc60003f05300 */
[----:B------:R-:W0:Y:S01]  /*34f0*/  LDC R9, c[0x0][0x144] ;  /* 0x00005100ff097b82 */ /* 0x000e220000000800 */
[-CC-:B-1----:R-:W-:Y:S01]  /*3500*/  SHF.R.U64 R10, R4, R6.reuse, R3.reuse ;  /* 0x00000006040a7219 */ /* 0x182fe20000001203 */
[----:B---3--:R-:W-:Y:S01]  /*3510*/  IMAD.MOV R8, RZ, RZ, -R8 ;  /* 0x000000ffff087224 */ /* 0x008fe200078e0a08 */
[----:B------:R-:W-:Y:S01]  /*3520*/  SHF.R.U32.HI R3, RZ, R6, R3 ;  /* 0x00000006ff037219 */ /* 0x000fe20000011603 */
[----:B------:R-:W-:Y:S01]  /*3530*/  FMUL R6, R0, UR4 ;  /* 0x0000000400067c20 */ /* 0x000fe20008400000 */
[----:B------:R-:W-:-:S03]  /*3540*/  IMAD.MOV.U32 R4, RZ, RZ, 0x1 ;  /* 0x00000001ff047424 */ /* 0x000fc600078e00ff */
[----:B-----5:R-:W1:Y:S01]  /*3550*/  LDC R21, c[0x0][0x148] ;  /* 0x00005200ff157b82 */ /* 0x020e620000000800 */
[----:B------:R3:W0:Y:S01]  /*3560*/  F2I.U32.TRUNC.NTZ R14, R6 ;  /* 0x00000006000e7305 */ /* 0x000622000020f000 */
[-CC-:B--2---:R-:W-:Y:S02]  /*3570*/  SHF.R.U64 R13, R10, R24.reuse, R3.reuse ;  /* 0x000000180a0d7219 */ /* 0x184fe40000001203 */
[----:B------:R-:W-:-:S04]  /*3580*/  SHF.R.U32.HI R0, RZ, R24, R3 ;  /* 0x00000018ff007219 */ /* 0x000fc80000011603 */
[----:B------:R-:W2:Y:S01]  /*3590*/  LDC R25, c[0x0][0x600] ;  /* 0x00018000ff197b82 */ /* 0x000ea20000000800 */
[-CC-:B----4-:R-:W-:Y:S02]  /*35a0*/  SHF.R.U64 R15, R13, R11.reuse, R0.reuse ;  /* 0x0000000b0d0f7219 */ /* 0x190fe40000001200 */
[----:B------:R-:W-:-:S05]  /*35b0*/  SHF.R.U32.HI R5, RZ, R11, R0 ;  /* 0x0000000bff057219 */ /* 0x000fca0000011600 */
[----:B------:R-:W4:Y:S01]  /*35c0*/  LDC R26, c[0x0][0x648] ;  /* 0x00019200ff1a7b82 */ /* 0x000f220000000800 */
[----:B0-----:R-:W-:Y:S01]  /*35d0*/  IMAD R27, R9, R8, R12 ;  /* 0x00000008091b7224 */ /* 0x001fe200078e020c */
[----:B------:R-:W-:Y:S01]  /*35e0*/  SHF.L.U32 R12, R4, R11, RZ ;  /* 0x0000000b040c7219 */ /* 0x000fe200000006ff */
[----:B------:R-:W-:-:S05]  /*35f0*/  IMAD.MOV.U32 R4, RZ, RZ, R15 ;  /* 0x000000ffff047224 */ /* 0x000fca00078e000f */
[----:B------:R-:W0:Y:S08]  /*3600*/  LDC R30, c[0x0][0x638] ;  /* 0x00018e00ff1e7b82 */ /* 0x000e300000000800 */
[----:B------:R-:W0:Y:S01]  /*3610*/  LDC R31, c[0x0][0x610] ;  /* 0x00018400ff1f7b82 */ /* 0x000e220000000800 */
[----:B-123--:R-:W-:Y:S05]  /*3620*/  @!P0 BRA `(.L_x_62) ;  /* 0x0000000000288947 */ /* 0x00efea0003800000 */
        /* <DEDUP_REMOVED lines=10> */
.L_x_62:
[----:B------:R-:W-:Y:S01]  /*36d0*/  ISETP.NE.AND P0, PT, R16, 0x1, PT ;  /* 0x000000011000780c */ /* 0x000fe20003f05270 */
[----:B------:R-:W-:Y:S01]  /*36e0*/  IMAD.MOV R14, RZ, RZ, -R14 ;  /* 0x000000ffff0e7224 */ /* 0x000fe200078e0a0e */
[----:B----4-:R-:W-:Y:S01]  /*36f0*/  SHF.R.U64 R3, R4, R26, R5 ;  /* 0x0000001a04037219 */ /* 0x010fe20000001205 */
[----:B------:R-:W-:Y:S01]  /*3700*/  VIADD R5, R25, 0xffffffff ;  /* 0xffffffff19057836 */ /* 0x000fe20000000000 */
[----:B------:R-:W-:-:S03]  /*3710*/  LOP3.LUT R0, R13, R46, RZ, 0xc0, !PT ;  /* 0x0000002e0d007212 */ /* 0x000fc600078ec0ff */
[----:B------:R-:W-:Y:S01]  /*3720*/  IMAD.MOV R4, RZ, RZ, -R3 ;  /* 0x000000ffff047224 */ /* 0x000fe200078e0a03 */
[----:B------:R-:W-:Y:S01]  /*3730*/  LOP3.LUT R10, R10, R5, RZ, 0xc0, !PT ;  /* 0x000000050a0a7212 */ /* 0x000fe200078ec0ff */
[----:B------:R-:W-:Y:S02]  /*3740*/  IMAD R0, R12, R3, R0 ;  /* 0x000000030c007224 */ /* 0x000fe400078e0200 */
[----:B0-----:R-:W-:Y:S02]  /*3750*/  IMAD R3, R4, R30, R15 ;  /* 0x0000001e04037224 */ /* 0x001fe400078e020f */
[----:B------:R-:W-:Y:S02]  /*3760*/  @P0 IMAD R27, R21, R14, R20 ;  /* 0x0000000e151b0224 */ /* 0x000fe400078e0214 */
[----:B------:R-:W-:Y:S02]  /*3770*/  IMAD R5, R3, R25, R10 ;  /* 0x0000001903057224 */ /* 0x000fe400078e020a */
[----:B------:R-:W-:-:S02]  /*3780*/  IMAD R0, R0, R31, R27 ;  /* 0x0000001f00007224 */ /* 0x000fc400078e021b */
[----:B------:R-:W-:-:S03]  /*3790*/  IMAD.MOV.U32 R4, RZ, RZ, 0x1 ;  /* 0x00000001ff047424 */ /* 0x000fc600078e00ff */
[----:B------:R-:W-:Y:S02]  /*37a0*/  SEL R48, R5, R0, !P0 ;  /* 0x0000000005307207 */ /* 0x000fe40004000000 */
[----:B------:R-:W-:Y:S02]  /*37b0*/  PRMT R3, R4, 0x7610, R3 ;  /* 0x0000761004037816 */ /* 0x000fe40000000003 */
[----:B------:R-:W-:-:S07]  /*37c0*/  SEL R0, R0, R5, !P0 ;  /* 0x0000000500007207 */ /* 0x000fce0004000000 */
.L_x_60:
[----:B------:R-:W-:Y:S01]  /*37d0*/  LOP3.LUT P0, RZ, R3, 0xff, RZ, 0xc0, !PT ;  /* 0x000000ff03ff7812 */ /* 0x000fe2000780c0ff */
[----:B------:R-:W-:-:S12]  /*37e0*/  IMAD.MOV.U32 R51, RZ, RZ, R0 ;  /* 0x000000ffff337224 */ /* 0x000fd800078e0000 */
[----:B------:R-:W-:Y:S05]  /*37f0*/  @P0 BRA `(.L_x_63) ;  /* 0xffffffd800b00947 */ /* 0x000fea000383ffff */
[----:B------:R-:W-:Y:S05]  /*3800*/  EXIT ;  /* 0x000000000000794d */ /* 0x000fea0003800000 */
.L_x_4:
        /* <DEDUP_REMOVED lines=26> */
.L_x_65:
[--C-:B------:R-:W-:Y:S01]  /*39b0*/  SHF.R.U64 R14, R12, R20, R13.reuse ;  /* 0x000000140c0e7219 */ /* 0x100fe2000000120d */
[----:B------:R-:W0:Y:S01]  /*39c0*/  LDC R24, c[0x0][0x618] ;  /* 0x00018600ff187b82 */ /* 0x000e220000000800 */
[----:B------:R-:W-:Y:S01]  /*39d0*/  I2FP.F32.U32 R10, R6 ;  /* 0x00000006000a7245 */ /* 0x000fe20000201000 */
[----:B------:R-:W-:Y:S01]  /*39e0*/  ULDC UR4, c[0x0][0x150] ;  /* 0x0000540000047ab9 */ /* 0x000fe20000000800 */
[----:B------:R-:W-:Y:S01]  /*39f0*/  SHF.R.U32.HI R7, RZ, R20, R13 ;  /* 0x00000014ff077219 */ /* 0x000fe2000001160d */
[----:B------:R-:W-:Y:S01]  /*3a00*/  IMAD.MOV.U32 R8, RZ, RZ, R2 ;  /* 0x000000ffff087224 */ /* 0x000fe200078e0002 */
[----:B------:R-:W-:Y:S01]  /*3a10*/  IADD3 R11, P0, RZ, -R14, RZ ;  /* 0x8000000eff0b7210 */ /* 0x000fe20007f1e0ff */
[----:B------:R-:W-:Y:S01]  /*3a20*/  FMUL R13, R10, UR4 ;  /* 0x000000040a0d7c20 */ /* 0x000fe20008400000 */
[----:B------:R-:W-:Y:S01]  /*3a30*/  IMAD.MOV.U32 R9, RZ, RZ, R17 ;  /* 0x000000ffff097224 */ /* 0x000fe200078e0011 */
[----:B------:R-:W1:Y:S01]  /*3a40*/  LDC.64 R26, c[0x0][0x640] ;  /* 0x00019000ff1a7b82 */ /* 0x000e620000000a00 */
[----:B------:R-:W-:Y:S01]  /*3a50*/  ULDC UR4, c[0x0][0x154] ;  /* 0x0000550000047ab9 */ /* 0x000fe20000000800 */
[----:B------:R-:W-:-:S02]  /*3a60*/  IMAD.X R7, RZ, RZ, ~R7, P0 ;  /* 0x000000ffff077224 */ /* 0x000fc400000e0e07 */
[----:B------:R-:W2:Y:S01]  /*3a70*/  F2I.U32.TRUNC.NTZ R13, R13 ;  /* 0x0000000d000d7305 */ /* 0x000ea2000020f000 */
[----:B------:R-:W-:-:S03]  /*3a80*/  IMAD.WIDE.U32 R8, R11, R22, R8 ;  /* 0x000000160b087225 */ /* 0x000fc600078e0008 */
[----:B------:R-:W3:Y:S01]  /*3a90*/  LDC R15, c[0x0][0x144] ;  /* 0x00005100ff0f7b82 */ /* 0x000ee20000000800 */
[----:B------:R-:W-:-:S04]  /*3aa0*/  IMAD R10, R7, R22, RZ ;  /* 0x00000016070a7224 */ /* 0x000fc800078e02ff */
[----:B------:R-:W-:Y:S02]  /*3ab0*/  IMAD R7, R11, R23, R10 ;  /* 0x000000170b077224 */ /* 0x000fe400078e020a */
[----:B------:R-:W-:Y:S01]  /*3ac0*/  IMAD.MOV.U32 R10, RZ, RZ, -0x1 ;  /* 0xffffffffff0a7424 */ /* 0x000fe200078e00ff */
[----:B------:R-:W4:Y:S01]  /*3ad0*/  LDC R20, c[0x0][0x608] ;  /* 0x00018200ff147b82 */ /* 0x000f220000000800 */
[----:B------:R-:W-:Y:S01]  /*3ae0*/  IMAD.IADD R7, R9, 0x1, R7 ;  /* 0x0000000109077824 */ /* 0x000fe200078e0207 */
[----:B------:R-:W-:-:S04]  /*3af0*/  I2FP.F32.U32 R9, R5 ;  /* 0x0000000500097245 */ /* 0x000fc80000201000 */
[-C--:B0-----:R-:W-:Y:S01]  /*3b00*/  SHF.R.U64 R12, R8, R24.reuse, R7 ;  /* 0x00000018080c7219 */ /* 0x081fe20000001207 */
[----:B--2---:R-:W-:Y:S01]  /*3b10*/  IMAD.MOV R8, RZ, RZ, -R13 ;  /* 0x000000ffff087224 */ /* 0x004fe200078e0a0d */
[----:B------:R-:W0:Y:S01]  /*3b20*/  LDC R11, c[0x0][0x658] ;  /* 0x00019600ff0b7b82 */ /* 0x000e220000000800 */
[----:B-1----:R-:W-:Y:S01]  /*3b30*/  ISETP.NE.U32.AND P0, PT, R26, RZ, PT ;  /* 0x000000ff1a00720c */ /* 0x002fe20003f05070 */
[----:B------:R-:W-:Y:S01]  /*3b40*/  FMUL R9, R9, UR4 ;  /* 0x0000000409097c20 */ /* 0x000fe20008400000 */
[----:B------:R-:W-:Y:S02]  /*3b50*/  SHF.R.U32.HI R7, RZ, R24, R7 ;  /* 0x00000018ff077219 */ /* 0x000fe40000011607 */
[----:B------:R-:W-:-:S03]  /*3b60*/  ISETP.NE.AND.EX P0, PT, R27, RZ, PT, P0 ;  /* 0x000000ff1b00720c */ /* 0x000fc60003f05300 */
[----:B------:R-:W1:Y:S01]  /*3b70*/  LDC R22, c[0x0][0x148] ;  /* 0x00005200ff167b82 */ /* 0x000e620000000800 */
[----:B---3--:R-:W-:Y:S02]  /*3b80*/  IMAD R23, R15, R8, R6 ;  /* 0x000000080f177224 */ /* 0x008fe400078e0206 */
[----:B------:R-:W-:-:S05]  /*3b90*/  IMAD.MOV.U32 R8, RZ, RZ, 0x1 ;  /* 0x00000001ff087424 */ /* 0x000fca00078e00ff */
[----:B------:R-:W2:Y:S01]  /*3ba0*/  LDC R21, c[0x0][0x600] ;  /* 0x00018000ff157b82 */ /* 0x000ea20000000800 */
[-CC-:B----4-:R-:W-:Y:S02]  /*3bb0*/  SHF.R.U64 R15, R12, R20.reuse, R7.reuse ;  /* 0x000000140c0f7219 */ /* 0x190fe40000001207 */
[----:B------:R-:W-:Y:S02]  /*3bc0*/  SHF.R.U32.HI R6, RZ, R20, R7 ;  /* 0x00000014ff067219 */ /* 0x000fe40000011607 */
[----:B------:R3:W4:Y:S03]  /*3bd0*/  F2I.U32.TRUNC.NTZ R20, R9 ;  /* 0x0000000900147305 */ /* 0x000726000020f000 */
[----:B------:R-:W1:Y:S01]  /*3be0*/  LDC R25, c[0x0][0x648] ;  /* 0x00019200ff197b82 */ /* 0x000e620000000800 */
[-C--:B0-----:R-:W-:Y:S02]  /*3bf0*/  SHF.R.U64 R19, R15, R11.reuse, R6 ;  /* 0x0000000b0f137219 */ /* 0x081fe40000001206 */
[----:B------:R-:W-:-:S02]  /*3c00*/  SHF.L.U32 R10, R10, R11, RZ ;  /* 0x0000000b0a0a7219 */ /* 0x000fc400000006ff */
[-C--:B------:R-:W-:Y:S01]  /*3c10*/  SHF.R.U32.HI R7, RZ, R11.reuse, R6 ;  /* 0x0000000bff077219 */ /* 0x080fe20000011606 */
[----:B------:R-:W-:Y:S01]  /*3c20*/  IMAD.MOV.U32 R6, RZ, RZ, R19 ;  /* 0x000000ffff067224 */ /* 0x000fe200078e0013 */
[----:B------:R-:W-:Y:S01]  /*3c30*/  SHF.L.U32 R24, R8, R11, RZ ;  /* 0x0000000b08187219 */ /* 0x000fe200000006ff */
[----:B------:R-:W0:Y:S01]  /*3c40*/  LDC R28, c[0x0][0x638] ;  /* 0x00018e00ff1c7b82 */ /* 0x000e220000000800 */
[----:B------:R-:W-:-:S07]  /*3c50*/  LOP3.LUT R30, RZ, R10, RZ, 0x33, !PT ;  /* 0x0000000aff1e7212 */ /* 0x000fce00078e33ff */
[----:B------:R-:W0:Y:S01]  /*3c60*/  LDC R29, c[0x0][0x610] ;  /* 0x00018400ff1d7b82 */ /* 0x000e220000000800 */
[----:B---34-:R-:W-:Y:S05]  /*3c70*/  @!P0 BRA `(.L_x_66) ;  /* 0x0000000000288947 */ /* 0x018fea0003800000 */
[----:B------:R-:W3:Y:S02]  /*3c80*/  LDC R6, c[0x0][0x64c] ;  /* 0x00019300ff067b82 */ /* 0x000ee40000000800 */
[----:B---3--:R-:W-:-:S05]  /*3c90*/  IADD3 R11, P0, R19, R6, RZ ;  /* 0x00000006130b7210 */ /* 0x008fca0007f1e0ff */
        /* <DEDUP_REMOVED lines=8> */
.L_x_66:
[----:B------:R-:W-:Y:S01]  /*3d20*/  ISETP.NE.AND P0, PT, R16, 0x1, PT ;  /* 0x000000011000780c */ /* 0x000fe20003f05270 */
[----:B--2---:R-:W-:Y:S01]  /*3d30*/  VIADD R9, R21, 0xffffffff ;  /* 0xffffffff15097836 */ /* 0x004fe20000000000 */
[----:B-1----:R-:W-:Y:S01]  /*3d40*/  SHF.R.U64 R7, R6, R25, R7 ;  /* 0x0000001906077219 */ /* 0x002fe20000001207 */
[----:B------:R-:W-:Y:S01]  /*3d50*/  IMAD.MOV R20, RZ, RZ, -R20 ;  /* 0x000000ffff147224 */ /* 0x000fe200078e0a14 */
[----:B------:R-:W-:Y:S02]  /*3d60*/  LOP3.LUT R6, R15, R30, RZ, 0xc0, !PT ;  /* 0x0000001e0f067212 */ /* 0x000fe400078ec0ff */
[----:B------:R-:W-:Y:S01]  /*3d70*/  LOP3.LUT R12, R12, R9, RZ, 0xc0, !PT ;  /* 0x000000090c0c7212 */ /* 0x000fe200078ec0ff */
[----:B------:R-:W-:Y:S02]  /*3d80*/  IMAD.MOV R8, RZ, RZ, -R7 ;  /* 0x000000ffff087224 */ /* 0x000fe400078e0a07 */
[----:B------:R-:W-:Y:S02]  /*3d90*/  IMAD R6, R24, R7, R6 ;  /* 0x0000000718067224 */ /* 0x000fe400078e0206 */
[----:B------:R-:W-:-:S02]  /*3da0*/  IMAD.MOV.U32 R9, RZ, RZ, 0x1 ;  /* 0x00000001ff097424 */ /* 0x000fc400078e00ff */
[----:B------:R-:W-:Y:S02]  /*3db0*/  @P0 IMAD R23, R22, R20, R5 ;  /* 0x0000001416170224 */ /* 0x000fe400078e0205 */
[----:B0-----:R-:W-:Y:S02]  /*3dc0*/  IMAD R5, R8, R28, R19 ;  /* 0x0000001c08057224 */ /* 0x001fe400078e0213 */
[----:B------:R-:W-:Y:S02]  /*3dd0*/  IMAD R20, R6, R29, R23 ;  /* 0x0000001d06147224 */ /* 0x000fe400078e0217 */
[----:B------:R-:W-:Y:S02]  /*3de0*/  IMAD R5, R5, R21, R12 ;  /* 0x0000001505057224 */ /* 0x000fe400078e020c */
[----:B------:R-:W-:-:S03]  /*3df0*/  IMAD.MOV.U32 R8, RZ, RZ, R14 ;  /* 0x000000ffff087224 */ /* 0x000fc600078e000e */
[----:B------:R-:W-:Y:S02]  /*3e00*/  SEL R21, R5, R20, !P0 ;  /* 0x0000001405157207 */ /* 0x000fe40004000000 */
[----:B------:R-:W-:-:S07]  /*3e10*/  SEL R20, R20, R5, !P0 ;  /* 0x0000000514147207 */ /* 0x000fce0004000000 */
.L_x_64:
[----:B------:R-:W-:-:S08]  /*3e20*/  NOP ;  /* 0x0000000000007918 */ /* 0x000fd00000000000 */
[----:B------:R-:W0:-:S00]  /*3e30*/  USETMAXREG.DEALLOC.CTAPOOL 0x28 ;  /* 0x00000028000079c8 */ /* 0x000e0000080e0500 */
[----:B0-----:R-:W-:-:S13]  /*3e40*/  ISETP.NE.AND P0, PT, R0, RZ, PT ;  /* 0x000000ff0000720c */ /* 0x001fda0003f05270 */
[----:B------:R-:W-:Y:S05]  /*3e50*/  @P0 EXIT ;  /* 0x000000000000094d */ /* 0x000fea0003800000 */
[----:B------:R-:W-:Y:S01]  /*3e60*/  LOP3.LUT P0, RZ, R9, 0xff, RZ, 0xc0, !PT ;  /* 0x000000ff09ff7812 */ /* 0x000fe2000780c0ff */
[----:B------:R-:W-:Y:S02]  /*3e70*/  IMAD.MOV.U32 R0, RZ, RZ, 0x1 ;  /* 0x00000001ff007424 */ /* 0x000fe400078e00ff */
[----:B------:R-:W-:-:S10]  /*3e80*/  IMAD.MOV.U32 R13, RZ, RZ, RZ ;  /* 0x000000ffff0d7224 */ /* 0x000fd400078e00ff */
[----:B------:R-:W-:Y:S05]  /*3e90*/  @!P0 BRA `(.L_x_67) ;  /* 0x0000000c00188947 */ /* 0x000fea0003800000 */
[----:B------:R-:W0:Y:S01]  /*3ea0*/  LDC R0, c[0x0][0x28c] ;  /* 0x0000a300ff007b82 */ /* 0x000e220000000800 */
[----:B------:R-:W-:Y:S01]  /*3eb0*/  LOP3.LUT P0, RZ, R3, 0x1f, RZ, 0xc0, !PT ;  /* 0x0000001f03ff7812 */ /* 0x000fe2000780c0ff */
[----:B------:R-:W-:Y:S01]  /*3ec0*/  ULDC UR5, c[0x0][0x658] ;  /* 0x0001960000057ab9 */ /* 0x000fe20000000800 */
[----:B------:R-:W-:Y:S01]  /*3ed0*/  UMOV UR6, 0xffffffff ;  /* 0xffffffff00067882 */ /* 0x000fe20000000000 */
[----:B------:R-:W-:Y:S01]  /*3ee0*/  BSSY B0, `(.L_x_67) ;  /* 0x00000c1000007945 */ /* 0x000fe20003800000 */
[----:B------:R-:W-:Y:S01]  /*3ef0*/  USHF.L.U32 UR6, UR6, UR5, URZ ;  /* 0x0000000506067299 */ /* 0x000fe2000800063f */
[C---:B------:R-:W-:Y:S01]  /*3f00*/  ISETP.NE.AND P2, PT, R4.reuse, RZ, PT ;  /* 0x000000ff0400720c */ /* 0x040fe20003f45270 */
[----:B------:R-:W-:Y:S01]  /*3f10*/  IMAD.MOV.U32 R19, RZ, RZ, 0x1 ;  /* 0x00000001ff137424 */ /* 0x000fe200078e00ff */
[----:B------:R-:W-:Y:S01]  /*3f20*/  ISETP.NE.OR P0, PT, R4, RZ, !P0 ;  /* 0x000000ff0400720c */ /* 0x000fe20004705670 */
[----:B------:R-:W-:Y:S01]  /*3f30*/  IMAD.MOV.U32 R13, RZ, RZ, RZ ;  /* 0x000000ffff0d7224 */ /* 0x000fe200078e00ff */
[----:B------:R-:W-:Y:S01]  /*3f40*/  LOP3.LUT R12, R18, 0x2, RZ, 0xfc, !PT ;  /* 0x00000002120c7812 */ /* 0x000fe200078efcff */
[----:B------:R-:W-:Y:S01]  /*3f50*/  ULDC UR4, c[0x0][0x600] ;  /* 0x0001800000047ab9 */ /* 0x000fe20000000800 */
[----:B------:R-:W-:Y:S01]  /*3f60*/  UMOV UR7, 0x1 ;  /* 0x0000000100077882 */ /* 0x000fe20000000000 */
[----:B------:R-:W-:-:S02]  /*3f70*/  UIADD3 UR15, UR4, -0x1, URZ ;  /* 0xffffffff040f7890 */ /* 0x000fc4000fffe03f */
[----:B------:R-:W-:Y:S02]  /*3f80*/  USHF.L.U32 UR17, UR7, UR5, URZ ;  /* 0x0000000507117299 */ /* 0x000fe4000800063f */
[----:B------:R-:W-:Y:S01]  /*3f90*/  ULOP3.LUT UR16, URZ, UR6, URZ, 0x33, !UPT ;  /* 0x000000063f107292 */ /* 0x000fe2000f8e333f */
[----:B------:R-:W-:Y:S01]  /*3fa0*/  ULDC.64 UR20, c[0x0][0x198] ;  /* 0x0000660000147ab9 */ /* 0x000fe20000000a00 */
[----:B0-----:R-:W-:-:S05]  /*3fb0*/  VIADD R0, R0, 0x3f ;  /* 0x0000003f00007836 */ /* 0x001fca0000000000 */
[----:B------:R-:W-:-:S04]  /*3fc0*/  SHF.R.S32.HI R3, RZ, 0x1f, R0 ;  /* 0x0000001fff037819 */ /* 0x000fc80000011400 */
[----:B------:R-:W-:Y:S01]  /*3fd0*/  LEA.HI R3, R3, R0, RZ, 0x6 ;  /* 0x0000000003037211 */ /* 0x000fe200078f30ff */
[----:B------:R-:W-:-:S03]  /*3fe0*/  IMAD.MOV.U32 R0, RZ, RZ, 0x1 ;  /* 0x00000001ff007424 */ /* 0x000fc600078e00ff */
[----:B------:R-:W-:-:S05]  /*3ff0*/  SHF.R.S32.HI R10, RZ, 0x6, R3 ;  /* 0x00000006ff0a7819 */ /* 0x000fca0000011403 */
[----:B------:R-:W-:-:S07]  /*4000*/  VIADD R11, R10, 0x1 ;  /* 0x000000010a0b7836 */ /* 0x000fce0000000000 */
.L_x_79:
[----:B------:R-:W-:-:S03]  /*4010*/  UMOV UR4, 0xffffffff ;  /* 0xffffffff00047882 */ /* 0x000fc60000000000 */
[----:B------:R-:W-:Y:S05]  /*4020*/  BRA.DIV UR4, `(.L_x_68) ;  /* 0x00000012049c7947 */ /* 0x000fea000b800000 */
[----:B------:R-:W-:-:S13]  /*4030*/  ELECT P6, URZ, PT ;  /* 0x00000000003f782f */ /* 0x000fda00038c0000 */
.L_x_97:
[----:B------:R-:W0:Y:S01]  /*4040*/  LDC R3, c[0x0][0x28c] ;  /* 0x0000a300ff037b82 */ /* 0x000e220000000800 */
[----:B------:R-:W-:Y:S01]  /*4050*/  BSSY B1, `(.L_x_69) ;  /* 0x0000037000017945 */ /* 0x000fe20003800000 */
[----:B0-----:R-:W-:-:S13]  /*4060*/  ISETP.LT.OR P6, PT, R3, 0x1, !P6 ;  /* 0x000000010300780c */ /* 0x001fda00077c1670 */
[----:B------:R-:W-:Y:S05]  /*4070*/  @P6 BRA `(.L_x_70) ;  /* 0x0000000000d06947 */ /* 0x000fea0003800000 */
[----:B------:R-:W-:Y:S02]  /*4080*/  IMAD.SHL.U32 R21, R21, 0x20, RZ ;  /* 0x0000002015157824 */ /* 0x000fe400078e00ff */
[----:B------:R-:W-:Y:S02]  /*4090*/  IMAD.SHL.U32 R20, R20, 0x80, RZ ;  /* 0x0000008014147824 */ /* 0x000fe400078e00ff */
[----:B------:R-:W-:Y:S02]  /*40a0*/  IMAD.MOV.U32 R15, RZ, RZ, RZ ;  /* 0x000000ffff0f7224 */ /* 0x000fe400078e00ff */
[----:B------:R-:W-:Y:S02]  /*40b0*/  IMAD.MOV.U32 R3, RZ, RZ, R11 ;  /* 0x000000ffff037224 */ /* 0x000fe400078e000b */
[----:B------:R-:W-:Y:S02]  /*40c0*/  IMAD.MOV.U32 R4, RZ, RZ, R0 ;  /* 0x000000ffff047224 */ /* 0x000fe400078e0000 */
[----:B------:R-:W-:-:S07]  /*40d0*/  IMAD.MOV.U32 R5, RZ, RZ, R13 ;  /* 0x000000ffff057224 */ /* 0x000fce00078e000d */
.L_x_74:
[----:B------:R-:W0:Y:S01]  /*40e0*/  S2R R7, SR_CgaCtaId ;  /* 0x0000000000077919 */ /* 0x000e220000008800 */
[----:B------:R-:W-:-:S04]  /*40f0*/  MOV R6, 0x400 ;  /* 0x0000040000067802 */ /* 0x000fc80000000f00 */
[----:B0-----:R-:W-:Y:S02]  /*4100*/  LEA R14, R7, R6, 0x18 ;  /* 0x00000006070e7211 */ /* 0x001fe400078ec0ff */
[----:B------:R-:W-:Y:S01]  /*4110*/  SHF.L.U32 R6, R4, 0x1f, RZ ;  /* 0x0000001f04067819 */ /* 0x000fe200000006ff */
[----:B------:R-:W0:Y:S02]  /*4120*/  @!P2 LDC R7, c[0x0][0x500] ;  /* 0x00014000ff07ab82 */ /* 0x000e240000000800 */
[----:B------:R-:W-:-:S04]  /*4130*/  IMAD R9, R5, 0x8, R14 ;  /* 0x0000000805097824 */ /* 0x000fc800078e020e */
[----:B------:R-:W1:Y:S02]  /*4140*/  SYNCS.PHASECHK.TRANS64.TRYWAIT P1, [R9+URZ+0x58], R6 ;  /* 0x00005806090075a7 */ /* 0x000e64000802017f */
[----:B-1----:R-:W-:Y:S05]  /*4150*/  @!P1 BRA `(.L_x_71) ;  /* 0x0000001000709947 */ /* 0x002fea0003800000 */
.L_x_98:
[----:B-1----:R-:W-:Y:S01]  /*4160*/  PRMT R6, R12, 0x9910, RZ ;  /* 0x000099100c067816 */ /* 0x002fe200000000ff */
[----:B0-----:R0:W-:Y:S03]  /*4170*/  @!P2 SYNCS.ARRIVE.TRANS64 RZ, [R9+URZ], R7 ;  /* 0x0000000709ffa9a7 */ /* 0x0011e6000800003f */
[----:B------:R-:W-:-:S13]  /*4180*/  ISETP.NE.AND P1, PT, R6, 0x2, PT ;  /* 0x000000020600780c */ /* 0x000fda0003f25270 */
[----:B0-----:R-:W-:Y:S05]  /*4190*/  @P1 BRA `(.L_x_72) ;  /* 0x0000000000041947 */ /* 0x001fea0003800000 */
[----:B------:R-:W-:Y:S01]  /*41a0*/  BPT.TRAP 0x1 ;  /* 0x000000040000795c */ /* 0x000fe20000300000 */
.L_x_72:
[----:B------:R-:W-:Y:S05]  /*41b0*/  @P0 BRA `(.L_x_73) ;  /* 0x0000000000040947 */ /* 0x000fea0003800000 */
[----:B------:R-:W-:Y:S01]  /*41c0*/  BPT.TRAP 0x1 ;  /* 0x000000040000795c */ /* 0x000fe20000300000 */
.L_x_73:
[--C-:B------:R-:W-:Y:S01]  /*41d0*/  IMAD R6, R5, 0x4000, R14.reuse ;  /* 0x0000400005067824 */ /* 0x100fe200078e020e */
[----:B------:R-:W-:Y:S01]  /*41e0*/  R2UR UR9, R9 ;  /* 0x00000000090972ca */ /* 0x000fe200000e0000 */
[----:B------:R-:W-:Y:S01]  /*41f0*/  IMAD R14, R5, 0x1000, R14 ;  /* 0x00001000050e7824 */ /* 0x000fe200078e020e */
[----:B------:R-:W-:Y:S01]  /*4200*/  UIADD3 UR4, UP0, UR20, 0xf0, URZ ;  /* 0x000000f014047890 */ /* 0x000fe2000ff1e03f */
[----:B------:R-:W-:Y:S01]  /*4210*/  VIADD R3, R3, 0xffffffff ;  /* 0xffffffff03037836 */ /* 0x000fe20000000000 */
[----:B------:R-:W-:Y:S01]  /*4220*/  R2UR UR5, R6 ;  /* 0x00000000060572ca */ /* 0x000fe200000e0000 */
[----:B------:R-:W-:Y:S01]  /*4230*/  UIADD3 UR22, UP1, UR20, 0x1f0, URZ ;  /* 0x000001f014167890 */ /* 0x000fe2000ff3e03f */
[----:B------:R-:W-:Y:S01]  /*4240*/  R2UR UR8, R14 ;  /* 0x000000000e0872ca */ /* 0x000fe200000e0000 */
[----:B------:R-:W-:Y:S01]  /*4250*/  VIADD R5, R5, 0x1 ;  /* 0x0000000105057836 */ /* 0x000fe20000000000 */
[----:B------:R-:W-:Y:S01]  /*4260*/  R2UR UR11, R20 ;  /* 0x00000000140b72ca */ /* 0x000fe200000e0000 */
[----:B------:R-:W-:Y:S01]  /*4270*/  UIADD3.X UR23, URZ, UR21, URZ, UP1, !UPT ;  /* 0x000000153f177290 */ /* 0x000fe20008ffe43f */
[----:B------:R-:W-:Y:S01]  /*4280*/  R2UR UR10, R15 ;  /* 0x000000000f0a72ca */ /* 0x000fe200000e0000 */
[----:B------:R-:W-:Y:S01]  /*4290*/  UMOV UR6, 0x0 ;  /* 0x0000000000067882 */ /* 0x000fe20000000000 */
[----:B------:R-:W-:Y:S01]  /*42a0*/  R2UR UR12, R8 ;  /* 0x00000000080c72ca */ /* 0x000fe200000e0000 */
[----:B------:R-:W-:Y:S01]  /*42b0*/  UMOV UR7, 0x10000000 ;  /* 0x1000000000077882 */ /* 0x000fe20000000000 */
[----:B------:R-:W-:Y:S01]  /*42c0*/  R2UR UR18, R21 ;  /* 0x00000000151272ca */ /* 0x000fe200000e0000 */
[----:B------:R-:W-:Y:S01]  /*42d0*/  VIADD R15, R15, 0x40 ;  /* 0x000000400f0f7836 */ /* 0x000fe20000000000 */
[----:B------:R-:W-:Y:S01]  /*42e0*/  ISETP.GT.AND P3, PT, R3, 0x1, PT ;  /* 0x000000010300780c */ /* 0x000fe20003f64270 */
[----:B------:R-:W-:Y:S01]  /*42f0*/  UIADD3 UR13, UR5, 0x180, URZ ;  /* 0x00000180050d7890 */ /* 0x000fe2000fffe03f */
[----:B------:R-:W-:Y:S01]  /*4300*/  ISETP.NE.AND P1, PT, R5, 0xb, PT ;  /* 0x0000000b0500780c */ /* 0x000fe20003f25270 */
[----:B------:R-:W-:-:S02]  /*4310*/  UIADD3.X UR5, URZ, UR21, URZ, UP0, !UPT ;  /* 0x000000153f057290 */ /* 0x000fc400087fe43f */
[----:B------:R-:W-:Y:S01]  /*4320*/  UIADD3 UR14, UR8, 0x2c180, URZ ;  /* 0x0002c180080e7890 */ /* 0x000fe2000fffe03f */
[----:B------:R-:W-:Y:S02]  /*4330*/  SEL R7, RZ, 0x1, P1 ;  /* 0x00000001ff077807 */ /* 0x000fe40000800000 */
[----:B------:R-:W-:Y:S01]  /*4340*/  UMOV UR8, UR13 ;  /* 0x0000000d00087c82 */ /* 0x000fe20008000000 */
[----:B------:R-:W-:Y:S02]  /*4350*/  SEL R5, R5, RZ, P1 ;  /* 0x000000ff05057207 */ /* 0x000fe40000800000 */
[----:B------:R-:W-:Y:S01]  /*4360*/  LOP3.LUT R4, R4, R7, RZ, 0x3c, !PT ;  /* 0x0000000704047212 */ /* 0x000fe200078e3cff */
[----:B------:R0:W-:Y:S02]  /*4370*/  UTMALDG.3D [UR8], [UR4], desc[UR6] ;  /* 0x00000608040075b4 */ /* 0x0001e40008011000 */
[----:B0-----:R-:W-:Y:S01]  /*4380*/  UMOV UR8, UR14 ;  /* 0x0000000e00087c82 */ /* 0x001fe20008000000 */
[----:B------:R-:W-:-:S02]  /*4390*/  UMOV UR11, UR18 ;  /* 0x00000012000b7c82 */ /* 0x000fc40008000000 */
[----:B------:R0:W-:Y:S02]  /*43a0*/  UTMALDG.3D [UR8], [UR22], desc[UR6] ;  /* 0x00000608160075b4 */ /* 0x0001e40008011000 */
[----:B0-----:R-:W-:Y:S05]  /*43b0*/  @P3 BRA `(.L_x_74) ;  /* 0xfffffffc00483947 */ /* 0x001fea000383ffff */
.L_x_70:
[----:B------:R-:W-:Y:S05]  /*43c0*/  BSYNC B1 ;  /* 0x0000000000017941 */ /* 0x000fea0003800000 */
.L_x_69:
[----:B------:R-:W-:Y:S01]  /*43d0*/  LOP3.LUT P3, RZ, R19, 0xff, RZ, 0xc0, !PT ;  /* 0x000000ff13ff7812 */ /* 0x000fe2000786c0ff */
[----:B------:R-:W-:Y:S01]  /*43e0*/  IMAD.IADD R6, R10, 0x1, R13 ;  /* 0x000000010a067824 */ /* 0x000fe200078e020d */
[----:B------:R-:W-:Y:S01]  /*43f0*/  IADD3 R2, P4, R2, UR36, RZ ;  /* 0x0000002402027c10 */ /* 0x000fe2000ff9e0ff */
[----:B------:R-:W-:Y:S01]  /*4400*/  ULDC.64 UR4, c[0x0][0x650] ;  /* 0x0001940000047ab9 */ /* 0x000fe20000000a00 */
[----:B------:R-:W-:Y:S01]  /*4410*/  BSSY B1, `(.L_x_75) ;  /* 0x000006b000017945 */ /* 0x000fe20003800000 */
[----:B------:R-:W-:Y:S01]  /*4420*/  IMAD.MOV.U32 R20, RZ, RZ, -0x1 ;  /* 0xffffffffff147424 */ /* 0x000fe200078e00ff */
[----:B------:R-:W-:Y:S01]  /*4430*/  ISETP.GT.U32.AND P1, PT, R6, 0xa, PT ;  /* 0x0000000a0600780c */ /* 0x000fe20003f24070 */
[----:B------:R-:W-:Y:S01]  /*4440*/  IMAD.MOV.U32 R21, RZ, RZ, -0x1 ;  /* 0xffffffffff157424 */ /* 0x000fe200078e00ff */
[----:B------:R-:W-:Y:S01]  /*4450*/  IADD3.X R17, R17, UR42, RZ, P4, !PT ;  /* 0x0000002a11117c10 */ /* 0x000fe2000a7fe4ff */
[----:B------:R-:W-:Y:S01]  /*4460*/  IMAD.MOV.U32 R8, RZ, RZ, -0x1 ;  /* 0xffffffffff087424 */ /* 0x000fe200078e00ff */
[----:B------:R-:W-:-:S02]  /*4470*/  ISETP.LT.U32.AND P1, PT, R10, 0xb, P1 ;  /* 0x0000000b0a00780c */ /* 0x000fc40000f21070 */
[----:B------:R-:W-:Y:S01]  /*4480*/  PRMT R19, RZ, 0x7610, R19 ;  /* 0x00007610ff137816 */ /* 0x000fe20000000013 */
[----:B------:R-:W0:Y:S01]  /*4490*/  @P3 S2R R4, SR_CgaCtaId ;  /* 0x0000000000043919 */ /* 0x000e220000008800 */
[----:B------:R-:W-:-:S04]  /*44a0*/  @P3 MOV R3, 0x400 ;  /* 0x0000040000033802 */ /* 0x000fc80000000f00 */
[----:B0-----:R-:W-:Y:S01]  /*44b0*/  @P3 LEA R3, R4, R3, 0x18 ;  /* 0x0000000304033211 */ /* 0x001fe200078ec0ff */
[----:B------:R-:W-:-:S03]  /*44c0*/  IMAD.WIDE.U32 R4, R6, -0x45d1745d, RZ ;  /* 0xba2e8ba306047825 */ /* 0x000fc600078e00ff */
[----:B------:R0:W-:Y:S01]  /*44d0*/  @P3 SYNCS.ARRIVE.TRANS64.A1T0 RZ, [R3+URZ+0xc8], RZ ;  /* 0x0000c8ff03ff39a7 */ /* 0x0001e2000810003f */
[----:B------:R-:W-:Y:S02]  /*44e0*/  ISETP.GE.U32.AND P3, PT, R10, 0xb, PT ;  /* 0x0000000b0a00780c */ /* 0x000fe40003f66070 */
[----:B------:R-:W-:Y:S02]  /*44f0*/  SHF.R.U32.HI R5, RZ, 0x3, R5 ;  /* 0x00000003ff057819 */ /* 0x000fe40000011605 */
[----:B0-----:R-:W-:-:S03]  /*4500*/  SEL R3, RZ, 0x1, !P1 ;  /* 0x00000001ff037807 */ /* 0x001fc60004800000 */
[----:B------:R-:W-:Y:S01]  /*4510*/  IMAD R13, R5, -0xb, R6 ;  /* 0xfffffff5050d7824 */ /* 0x000fe200078e0206 */
[----:B------:R-:W-:Y:S02]  /*4520*/  ISETP.GE.U32.AND P1, PT, R2, UR4, PT ;  /* 0x0000000402007c0c */ /* 0x000fe4000bf26070 */
[----:B------:R-:W-:Y:S02]  /*4530*/  LOP3.LUT R0, R0, R3, RZ, 0x3c, !PT ;  /* 0x0000000300007212 */ /* 0x000fe400078e3cff */
[----:B------:R-:W-:Y:S02]  /*4540*/  ISETP.GE.U32.AND.EX P1, PT, R17, UR5, PT, P1 ;  /* 0x0000000511007c0c */ /* 0x000fe4000bf26110 */
[----:B------:R-:W-:Y:S02]  /*4550*/  @P3 LOP3.LUT R0, R0, 0x1, R5, 0x78, !PT ;  /* 0x0000000100003812 */ /* 0x000fe400078e7805 */
[----:B------:R-:W-:-:S09]  /*4560*/  PRMT R3, RZ, 0x7610, R3 ;  /* 0x00007610ff037816 */ /* 0x000fd20000000003 */
[----:B------:R-:W-:Y:S05]  /*4570*/  @P1 BRA `(.L_x_76) ;  /* 0x0000000400501947 */ /* 0x000fea0003800000 */
[----:B------:R-:W-:Y:S01]  /*4580*/  ULDC.64 UR4, c[0x0][0x628] ;  /* 0x00018a0000047ab9 */ /* 0x000fe20000000a00 */
[----:B------:R-:W0:Y:S01]  /*4590*/  S2R R15, SR_CTAID.X ;  /* 0x00000000000f7919 */ /* 0x000e220000002500 */
[----:B------:R-:W-:Y:S01]  /*45a0*/  ISETP.NE.U32.AND P1, PT, RZ, UR4, PT ;  /* 0x00000004ff007c0c */ /* 0x000fe2000bf25070 */
[----:B------:R-:W-:Y:S01]  /*45b0*/  ULDC UR7, c[0x0][0x630] ;  /* 0x00018c0000077ab9 */ /* 0x000fe20000000800 */
[----:B------:R-:W-:Y:S01]  /*45c0*/  IMAD.MOV.U32 R4, RZ, RZ, R2 ;  /* 0x000000ffff047224 */ /* 0x000fe200078e0002 */
[----:B------:R-:W1:Y:S01]  /*45d0*/  S2R R14, SR_CTAID.Y ;  /* 0x00000000000e7919 */ /* 0x000e620000002600 */
[----:B------:R-:W-:Y:S01]  /*45e0*/  ISETP.NE.AND.EX P1, PT, RZ, UR5, PT, P1 ;  /* 0x00000005ff007c0c */ /* 0x000fe2000bf25310 */
[----:B------:R-:W-:-:S12]  /*45f0*/  IMAD.MOV.U32 R5, RZ, RZ, R17 ;  /* 0x000000ffff057224 */ /* 0x000fd800078e0011 */
[----:B------:R-:W-:Y:S05]  /*4600*/  @!P1 BRA `(.L_x_77) ;  /* 0x0000000000289947 */ /* 0x000fea0003800000 */
[----:B------:R-:W-:Y:S02]  /*4610*/  ULDC UR6, c[0x0][0x634] ;  /* 0x00018d0000067ab9 */ /* 0x000fe40000000800 */
[----:B------:R-:W-:-:S05]  /*4620*/  IADD3 R9, P1, R2, UR6, RZ ;  /* 0x0000000602097c10 */ /* 0x000fca000ff3e0ff */
[----:B------:R-:W-:-:S04]  /*4630*/  IMAD.X R3, RZ, RZ, R17, P1 ;  /* 0x000000ffff037224 */ /* 0x000fc800008e0611 */
[----:B------:R-:W-:-:S04]  /*4640*/  IMAD.WIDE.U32 R6, R3, UR4, RZ ;  /* 0x0000000403067c25 */ /* 0x000fc8000f8e00ff */
[----:B------:R-:W-:-:S04]  /*4650*/  IMAD.WIDE.U32 R6, P1, R9, UR5, R6 ;  /* 0x0000000509067c25 */ /* 0x000fc8000f820006 */
[----:B------:R-:W-:-:S04]  /*4660*/  IMAD.WIDE.U32 R8, R9, UR4, RZ ;  /* 0x0000000409087c25 */ /* 0x000fc8000f8e00ff */
[----:B------:R-:W-:Y:S01]  /*4670*/  IMAD.X R5, RZ, RZ, RZ, P1 ;  /* 0x000000ffff057224 */ /* 0x000fe200008e06ff */
[----:B------:R-:W-:Y:S01]  /*4680*/  IADD3 RZ, P1, R9, R6, RZ ;  /* 0x0000000609ff7210 */ /* 0x000fe20007f3e0ff */
[----:B------:R-:W-:-:S04]  /*4690*/  IMAD.MOV.U32 R4, RZ, RZ, R7 ;  /* 0x000000ffff047224 */ /* 0x000fc800078e0007 */
[----:B------:R-:W-:-:S08]  /*46a0*/  IMAD.WIDE.U32.X R4, R3, UR5, R4, P1 ;  /* 0x0000000503047c25 */ /* 0x000fd000088e0404 */
.L_x_77:
[--C-:B------:R-:W-:Y:S01]  /*46b0*/  SHF.R.U64 R8, R4, UR7, R5.reuse ;  /* 0x0000000704087c19 */ /* 0x100fe20008001205 */
[----:B------:R-:W-:Y:S01]  /*46c0*/  ULDC.64 UR4, c[0x0][0x620] ;  /* 0x0001880000047ab9 */ /* 0x000fe20000000a00 */
[----:B------:R-:W-:Y:S01]  /*46d0*/  SHF.R.U32.HI R3, RZ, UR7, R5 ;  /* 0x00000007ff037c19 */ /* 0x000fe20008011605 */
[----:B------:R-:W-:Y:S01]  /*46e0*/  ULDC.64 UR8, c[0x0][0x640] ;  /* 0x0001900000087ab9 */ /* 0x000fe20000000a00 */
[----:B------:R-:W-:Y:S01]  /*46f0*/  IADD3 R7, P1, RZ, -R8, RZ ;  /* 0x80000008ff077210 */ /* 0x000fe20007f3e0ff */
[----:B------:R-:W2:Y:S01]  /*4700*/  LDC R21, c[0x0][0x148] ;  /* 0x00005200ff157b82 */ /* 0x000ea20000000800 */
[----:B0-----:R-:W-:Y:S01]  /*4710*/  I2FP.F32.U32 R9, R15 ;  /* 0x0000000f00097245 */ /* 0x001fe20000201000 */
[----:B------:R-:W-:Y:S02]  /*4720*/  ULDC UR6, c[0x0][0x608] ;  /* 0x0001820000067ab9 */ /* 0x000fe40000000800 */
[----:B------:R-:W-:Y:S01]  /*4730*/  IMAD.X R3, RZ, RZ, ~R3, P1 ;  /* 0x000000ffff037224 */ /* 0x000fe200008e0e03 */
[----:B------:R-:W-:-:S03]  /*4740*/  ISETP.NE.U32.AND P1, PT, RZ, UR8, PT ;  /* 0x00000008ff007c0c */ /* 0x000fc6000bf25070 */
[----:B------:R-:W-:Y:S01]  /*4750*/  IMAD R6, R3, UR4, RZ ;  /* 0x0000000403067c24 */ /* 0x000fe2000f8e02ff */
[----:B------:R-:W-:Y:S01]  /*4760*/  ISETP.NE.AND.EX P1, PT, RZ, UR9, PT, P1 ;  /* 0x00000009ff007c0c */ /* 0x000fe2000bf25310 */
[----:B------:R-:W-:Y:S02]  /*4770*/  IMAD.MOV.U32 R3, RZ, RZ, R17 ;  /* 0x000000ffff037224 */ /* 0x000fe400078e0011 */
[----:B------:R-:W-:Y:S01]  /*4780*/  IMAD.WIDE.U32 R4, R7, UR4, R2 ;  /* 0x0000000407047c25 */ /* 0x000fe2000f8e0002 */
[----:B------:R-:W-:-:S03]  /*4790*/  ULDC UR4, c[0x0][0x150] ;  /* 0x0000540000047ab9 */ /* 0x000fc60000000800 */
[----:B------:R-:W-:Y:S01]  /*47a0*/  FMUL R9, R9, UR4 ;  /* 0x0000000409097c20 */ /* 0x000fe20008400000 */
[----:B------:R-:W-:Y:S01]  /*47b0*/  IMAD R3, R7, UR5, R6 ;  /* 0x0000000507037c24 */ /* 0x000fe2000f8e0206 */
[----:B------:R-:W-:Y:S01]  /*47c0*/  ULDC UR4, c[0x0][0x618] ;  /* 0x0001860000047ab9 */ /* 0x000fe20000000800 */
[----:B------:R-:W0:Y:S01]  /*47d0*/  LDC R6, c[0x0][0x144] ;  /* 0x00005100ff067b82 */ /* 0x000e220000000800 */
[----:B------:R-:W-:Y:S01]  /*47e0*/  ULDC UR5, c[0x0][0x154] ;  /* 0x0000550000057ab9 */ /* 0x000fe20000000800 */
[----:B------:R-:W-:Y:S01]  /*47f0*/  IMAD.IADD R5, R5, 0x1, R3 ;  /* 0x0000000105057824 */ /* 0x000fe200078e0203 */
[----:B------:R-:W3:Y:S04]  /*4800*/  F2I.U32.TRUNC.NTZ R9, R9 ;  /* 0x0000000900097305 */ /* 0x000ee8000020f000 */
[----:B------:R-:W-:-:S02]  /*4810*/  SHF.R.U64 R3, R4, UR4, R5 ;  /* 0x0000000404037c19 */ /* 0x000fc40008001205 */
[----:B-1----:R-:W-:-:S05]  /*4820*/  I2FP.F32.U32 R4, R14 ;  /* 0x0000000e00047245 */ /* 0x002fca0000201000 */
[----:B------:R-:W-:Y:S01]  /*4830*/  FMUL R22, R4, UR5 ;  /* 0x0000000504167c20 */ /* 0x000fe20008400000 */
[----:B------:R-:W-:Y:S01]  /*4840*/  SHF.R.U32.HI R4, RZ, UR4, R5 ;  /* 0x00000004ff047c19 */ /* 0x000fe20008011605 */
[----:B------:R-:W-:-:S03]  /*4850*/  ULDC UR4, c[0x0][0x658] ;  /* 0x0001960000047ab9 */ /* 0x000fc60000000800 */
[--C-:B------:R-:W-:Y:S01]  /*4860*/  SHF.R.U64 R20, R3, UR6, R4.reuse ;  /* 0x0000000603147c19 */ /* 0x100fe20008001204 */
[----:B------:R-:W1:Y:S01]  /*4870*/  F2I.U32.TRUNC.NTZ R22, R22 ;  /* 0x0000001600167305 */ /* 0x000e62000020f000 */
[----:B------:R-:W-:Y:S01]  /*4880*/  SHF.R.U32.HI R5, RZ, UR6, R4 ;  /* 0x00000006ff057c19 */ /* 0x000fe20008011604 */
[----:B---3--:R-:W-:-:S03]  /*4890*/  IMAD.MOV R4, RZ, RZ, -R9 ;  /* 0x000000ffff047224 */ /* 0x008fc600078e0a09 */
[----:B------:R-:W-:Y:S01]  /*48a0*/  SHF.R.U64 R9, R20, UR4, R5 ;  /* 0x0000000414097c19 */ /* 0x000fe20008001205 */
[----:B0-----:R-:W-:Y:S01]  /*48b0*/  IMAD R15, R6, R4, R15 ;  /* 0x00000004060f7224 */ /* 0x001fe200078e020f */
[----:B------:R-:W-:-:S03]  /*48c0*/  SHF.R.U32.HI R23, RZ, UR4, R5 ;  /* 0x00000004ff177c19 */ /* 0x000fc60008011605 */
[----:B------:R-:W-:Y:S02]  /*48d0*/  IMAD.MOV.U32 R4, RZ, RZ, R9 ;  /* 0x000000ffff047224 */ /* 0x000fe400078e0009 */
[----:B------:R-:W-:Y:S01]  /*48e0*/  IMAD.MOV.U32 R5, RZ, RZ, R23 ;  /* 0x000000ffff057224 */ /* 0x000fe200078e0017 */
[----:B-12---:R-:W-:Y:S06]  /*48f0*/  @!P1 BRA `(.L_x_78) ;  /* 0x0000000000289947 */ /* 0x006fec0003800000 */
[----:B------:R-:W-:Y:S02]  /*4900*/  ULDC UR4, c[0x0][0x64c] ;  /* 0x0001930000047ab9 */ /* 0x000fe40000000800 */
[----:B------:R-:W-:-:S05]  /*4910*/  IADD3 R5, P1, R9, UR4, RZ ;  /* 0x0000000409057c10 */ /* 0x000fca000ff3e0ff */
[----:B------:R-:W-:-:S04]  /*4920*/  IMAD.X R23, RZ, RZ, R23, P1 ;  /* 0x000000ffff177224 */ /* 0x000fc800008e0617 */
[----:B------:R-:W-:-:S04]  /*4930*/  IMAD.WIDE.U32 R6, R23, UR8, RZ ;  /* 0x0000000817067c25 */ /* 0x000fc8000f8e00ff */
[----:B------:R-:W-:-:S04]  /*4940*/  IMAD.WIDE.U32 R6, P1, R5, UR9, R6 ;  /* 0x0000000905067c25 */ /* 0x000fc8000f820006 */
[----:B------:R-:W-:-:S04]  /*4950*/  IMAD.WIDE.U32 R4, R5, UR8, RZ ;  /* 0x0000000805047c25 */ /* 0x000fc8000f8e00ff */
[----:B------:R-:W-:Y:S01]  /*4960*/  IMAD.MOV.U32 R4, RZ, RZ, R7 ;  /* 0x000000ffff047224 */ /* 0x000fe200078e0007 */
[----:B------:R-:W-:Y:S01]  /*4970*/  IADD3 RZ, P3, R5, R6, RZ ;  /* 0x0000000605ff7210 */ /* 0x000fe20007f7e0ff */
[----:B------:R-:W-:-:S04]  /*4980*/  IMAD.X R5, RZ, RZ, RZ, P1 ;  /* 0x000000ffff057224 */ /* 0x000fc800008e06ff */
[----:B------:R-:W-:-:S08]  /*4990*/  IMAD.WIDE.U32.X R4, R23, UR9, R4, P3 ;  /* 0x0000000917047c25 */ /* 0x000fd000098e0404 */
.L_x_78:
[----:B------:R-:W-:Y:S01]  /*49a0*/  ISETP.NE.AND P1, PT, R16, 0x1, PT ;  /* 0x000000011000780c */ /* 0x000fe20003f25270 */
[----:B------:R-:W-:Y:S01]  /*49b0*/  ULDC UR4, c[0x0][0x648] ;  /* 0x0001920000047ab9 */ /* 0x000fe20000000800 */
[----:B------:R-:W-:Y:S01]  /*49c0*/  LOP3.LUT R20, R20, UR16, RZ, 0xc0, !PT ;  /* 0x0000001014147c12 */ /* 0x000fe2000f8ec0ff */
[----:B------:R-:W-:Y:S01]  /*49d0*/  IMAD.MOV R22, RZ, RZ, -R22 ;  /* 0x000000ffff167224 */ /* 0x000fe200078e0a16 */
[----:B------:R-:W-:Y:S01]  /*49e0*/  SHF.R.U64 R5, R4, UR4, R5 ;  /* 0x0000000404057c19 */ /* 0x000fe20008001205 */
[----:B------:R-:W-:Y:S01]  /*49f0*/  ULDC UR4, c[0x0][0x638] ;  /* 0x00018e0000047ab9 */ /* 0x000fe20000000800 */
[----:B------:R-:W-:Y:S01]  /*4a00*/  LOP3.LUT R6, R3, UR15, RZ, 0xc0, !PT ;  /* 0x0000000f03067c12 */ /* 0x000fe2000f8ec0ff */
[----:B------:R-:W-:Y:S01]  /*4a10*/  ULDC UR5, c[0x0][0x610] ;  /* 0x0001840000057ab9 */ /* 0x000fe20000000800 */
[----:B------:R-:W-:Y:S02]  /*4a20*/  IMAD.MOV.U32 R3, RZ, RZ, 0x1 ;  /* 0x00000001ff037424 */ /* 0x000fe400078e00ff */
[----:B------:R-:W-:-:S02]  /*4a30*/  IMAD.MOV R4, RZ, RZ, -R5 ;  /* 0x000000ffff047224 */ /* 0x000fc400078e0a05 */
[----:B------:R-:W-:Y:S02]  /*4a40*/  IMAD R20, R5, UR17, R20 ;  /* 0x0000001105147c24 */ /* 0x000fe4000f8e0214 */
[----:B------:R-:W-:Y:S02]  /*4a50*/  @P1 IMAD R15, R21, R22, R14 ;  /* 0x00000016150f1224 */ /* 0x000fe400078e020e */
[----:B------:R-:W-:Y:S01]  /*4a60*/  IMAD R9, R4, UR4, R9 ;  /* 0x0000000404097c24 */ /* 0x000fe2000f8e0209 */
[----:B------:R-:W-:Y:S01]  /*4a70*/  ULDC UR4, c[0x0][0x600] ;  /* 0x0001800000047ab9 */ /* 0x000fe20000000800 */
[----:B------:R-:W-:Y:S02]  /*4a80*/  IMAD R15, R20, UR5, R15 ;  /* 0x00000005140f7c24 */ /* 0x000fe4000f8e020f */
[----:B------:R-:W-:-:S05]  /*4a90*/  IMAD R20, R9, UR4, R6 ;  /* 0x0000000409147c24 */ /* 0x000fca000f8e0206 */
[----:B------:R-:W-:Y:S02]  /*4aa0*/  SEL R21, R20, R15, !P1 ;  /* 0x0000000f14157207 */ /* 0x000fe40004800000 */
[----:B------:R-:W-:-:S07]  /*4ab0*/  SEL R20, R15, R20, !P1 ;  /* 0x000000140f147207 */ /* 0x000fce0004800000 */
.L_x_76:
[----:B------:R-:W-:Y:S05]  /*4ac0*/  BSYNC B1 ;  /* 0x0000000000017941 */ /* 0x000fea0003800000 */
.L_x_75:
[----:B------:R-:W-:-:S13]  /*4ad0*/  LOP3.LUT P1, RZ, R3, 0xff, RZ, 0xc0, !PT ;  /* 0x000000ff03ff7812 */ /* 0x000fda000782c0ff */
[----:B------:R-:W-:Y:S05]  /*4ae0*/  @P1 BRA `(.L_x_79) ;  /* 0xfffffff400481947 */ /* 0x000fea000383ffff */
[----:B------:R-:W-:Y:S05]  /*4af0*/  BSYNC B0 ;  /* 0x0000000000007941 */ /* 0x000fea0003800000 */
.L_x_67:
[----:B------:R-:W-:-:S03]  /*4b00*/  UMOV UR4, 0xffffffff ;  /* 0xffffffff00047882 */ /* 0x000fc60000000000 */
[----:B------:R-:W-:Y:S05]  /*4b10*/  BRA.DIV UR4, `(.L_x_80) ;  /* 0x0000000a04147947 */ /* 0x000fea000b800000 */
[----:B------:R-:W-:-:S13]  /*4b20*/  ELECT P6, URZ, PT ;  /* 0x00000000003f782f */ /* 0x000fda00038c0000 */
.L_x_101:
[----:B------:R-:W-:Y:S04]  /*4b30*/  BSSY B0, `(.L_x_81) ;  /* 0x000006a000007945 */ /* 0x000fe80003800000 */
[----:B------:R-:W-:Y:S05]  /*4b40*/  @!P6 BRA `(.L_x_82) ;  /* 0x0000000400a0e947 */ /* 0x000fea0003800000 */
[----:B------:R-:W-:-:S04]  /*4b50*/  LOP3.LUT R18, R18, 0x2, RZ, 0xfc, !PT ;  /* 0x0000000212127812 */ /* 0x000fc800078efcff */
[----:B------:R-:W-:-:S13]  /*4b60*/  ISETP.NE.AND P0, PT, R18, 0x3, PT ;  /* 0x000000031200780c */ /* 0x000fda0003f05270 */
[----:B------:R-:W-:Y:S05]  /*4b70*/  @!P0 BRA `(.L_x_83) ;  /* 0x0000000000048947 */ /* 0x000fea0003800000 */
[----:B------:R-:W-:Y:S01]  /*4b80*/  BPT.TRAP 0x1 ;  /* 0x000000040000795c */ /* 0x000fe20000300000 */
.L_x_83:
[----:B------:R-:W0:Y:S01]  /*4b90*/  S2R R3, SR_CgaCtaId ;  /* 0x0000000000037919 */ /* 0x000e220000008800 */
[----:B------:R-:W-:Y:S02]  /*4ba0*/  MOV R2, 0x400 ;  /* 0x0000040000027802 */ /* 0x000fe40000000f00 */
[----:B------:R-:W-:Y:S02]  /*4bb0*/  SHF.L.U32 R4, R0, 0x1f, RZ ;  /* 0x0000001f00047819 */ /* 0x000fe400000006ff */
[----:B0-----:R-:W-:-:S05]  /*4bc0*/  LEA R2, R3, R2, 0x18 ;  /* 0x0000000203027211 */ /* 0x001fca00078ec0ff */
[----:B------:R-:W-:-:S04]  /*4bd0*/  VIADD R2, R2, 0x58 ;  /* 0x0000005802027836 */ /* 0x000fc80000000000 */
[C---:B------:R-:W-:Y:S02]  /*4be0*/  IMAD R7, R13.reuse, 0x8, R2 ;  /* 0x000000080d077824 */ /* 0x040fe400078e0202 */
[----:B------:R-:W-:Y:S02]  /*4bf0*/  VIADD R13, R13, 0x1 ;  /* 0x000000010d0d7836 */ /* 0x000fe40000000000 */
[----:B------:R-:W0:Y:S03]  /*4c00*/  SYNCS.PHASECHK.TRANS64.TRYWAIT P0, [R7+URZ], R4 ;  /* 0x00000004070075a7 */ /* 0x000e26000800017f */
[----:B------:R-:W-:-:S04]  /*4c10*/  ISETP.NE.AND P1, PT, R13, 0xb, PT ;  /* 0x0000000b0d00780c */ /* 0x000fc80003f25270 */
[----:B------:R-:W-:Y:S02]  /*4c20*/  SEL R3, RZ, 0x1, P1 ;  /* 0x00000001ff037807 */ /* 0x000fe40000800000 */
[----:B------:R-:W-:Y:S02]  /*4c30*/  SEL R13, R13, RZ, P1 ;  /* 0x000000ff0d0d7207 */ /* 0x000fe40000800000 */
[----:B------:R-:W-:-:S03]  /*4c40*/  LOP3.LUT R6, R0, R3, RZ, 0x3c, !PT ;  /* 0x0000000300067212 */ /* 0x000fc600078e3cff */
[----:B------:R-:W-:Y:S01]  /*4c50*/  IMAD R8, R13, 0x8, R2 ;  /* 0x000000080d087824 */ /* 0x000fe200078e0202 */
[----:B------:R-:W-:Y:S01]  /*4c60*/  SHF.L.U32 R5, R6, 0x1f, RZ ;  /* 0x0000001f06057819 */ /* 0x000fe200000006ff */
[----:B0-----:R-:W-:Y:S06]  /*4c70*/  @!P0 BRA `(.L_x_84) ;  /* 0x0000000400dc8947 */ /* 0x001fec0003800000 */
.L_x_102:
[----:B------:R-:W1:Y:S01]  /*4c80*/  SYNCS.PHASECHK.TRANS64.TRYWAIT P0, [R8+URZ], R5 ;  /* 0x00000005080075a7 */ /* 0x000e62000800017f */
[----:B------:R-:W-:-:S05]  /*4c90*/  VIADD R0, R13, 0x1 ;  /* 0x000000010d007836 */ /* 0x000fca0000000000 */
[----:B------:R-:W-:-:S04]  /*4ca0*/  ISETP.NE.AND P1, PT, R0, 0xb, PT ;  /* 0x0000000b0000780c */ /* 0x000fc80003f25270 */
[----:B------:R-:W-:Y:S02]  /*4cb0*/  SEL R3, RZ, 0x1, P1 ;  /* 0x00000001ff037807 */ /* 0x000fe40000800000 */
[----:B0-----:R-:W-:Y:S02]  /*4cc0*/  SEL R7, R0, RZ, P1 ;  /* 0x000000ff00077207 */ /* 0x001fe40000800000 */
[----:B------:R-:W-:-:S03]  /*4cd0*/  LOP3.LUT R6, R6, R3, RZ, 0x3c, !PT ;  /* 0x0000000306067212 */ /* 0x000fc600078e3cff */
[----:B------:R-:W-:Y:S01]  /*4ce0*/  IMAD R9, R7, 0x8, R2 ;  /* 0x0000000807097824 */ /* 0x000fe200078e0202 */
[----:B------:R-:W-:Y:S01]  /*4cf0*/  SHF.L.U32 R4, R6, 0x1f, RZ ;  /* 0x0000001f06047819 */ /* 0x000fe200000006ff */
[----:B-1----:R-:W-:Y:S06]  /*4d00*/  @!P0 BRA `(.L_x_85) ;  /* 0x0000000400cc8947 */ /* 0x002fec0003800000 */
.L_x_103:
[----:B------:R-:W1:Y:S01]  /*4d10*/  SYNCS.PHASECHK.TRANS64.TRYWAIT P0, [R9+URZ], R4 ;  /* 0x00000004090075a7 */ /* 0x000e62000800017f */
[----:B------:R-:W-:-:S05]  /*4d20*/  VIADD R0, R7, 0x1 ;  /* 0x0000000107007836 */ /* 0x000fca0000000000 */
[----:B------:R-:W-:-:S04]  /*4d30*/  ISETP.NE.AND P1, PT, R0, 0xb, PT ;  /* 0x0000000b0000780c */ /* 0x000fc80003f25270 */
[----:B------:R-:W-:Y:S02]  /*4d40*/  SEL R3, RZ, 0x1, P1 ;  /* 0x00000001ff037807 */ /* 0x000fe40000800000 */
[----:B------:R-:W-:Y:S02]  /*4d50*/  SEL R7, R0, RZ, P1 ;  /* 0x000000ff00077207 */ /* 0x000fe40000800000 */
[----:B------:R-:W-:-:S03]  /*4d60*/  LOP3.LUT R6, R6, R3, RZ, 0x3c, !PT ;  /* 0x0000000306067212 */ /* 0x000fc600078e3cff */
[----:B0-----:R-:W-:Y:S01]  /*4d70*/  IMAD R8, R7, 0x8, R2 ;  /* 0x0000000807087824 */ /* 0x001fe200078e0202 */
[----:B------:R-:W-:Y:S01]  /*4d80*/  SHF.L.U32 R5, R6, 0x1f, RZ ;  /* 0x0000001f06057819 */ /* 0x000fe200000006ff */
[----:B-1----:R-:W-:Y:S06]  /*4d90*/  @!P0 BRA `(.L_x_86) ;  /* 0x0000000400bc8947 */ /* 0x002fec0003800000 */
.L_x_104:
        /* <DEDUP_REMOVED lines=9> */
.L_x_105:
        /* <DEDUP_REMOVED lines=9> */
.L_x_106:
        /* <DEDUP_REMOVED lines=9> */
.L_x_107:
        /* <DEDUP_REMOVED lines=9> */
.L_x_108:
        /* <DEDUP_REMOVED lines=9> */
.L_x_109:
[----:B------:R-:W1:Y:S01]  /*5070*/  SYNCS.PHASECHK.TRANS64.TRYWAIT P0, [R9+URZ], R4 ;  /* 0x00000004090075a7 */ /* 0x000e62000800017f */
[----:B------:R-:W-:-:S05]  /*5080*/  VIADD R0, R7, 0x1 ;  /* 0x0000000107007836 */ /* 0x000fca0000000000 */
[----:B------:R-:W-:-:S04]  /*5090*/  ISETP.NE.AND P1, PT, R0, 0xb, PT ;  /* 0x0000000b0000780c */ /* 0x000fc80003f25270 */
[----:B------:R-:W-:Y:S02]  /*50a0*/  SEL R3, RZ, 0x1, P1 ;  /* 0x00000001ff037807 */ /* 0x000fe40000800000 */
[----:B------:R-:W-:Y:S02]  /*50b0*/  SEL R7, R0, RZ, P1 ;  /* 0x000000ff00077207 */ /* 0x000fe40000800000 */
[----:B------:R-:W-:-:S03]  /*50c0*/  LOP3.LUT R11, R6, R3, RZ, 0x3c, !PT ;  /* 0x00000003060b7212 */ /* 0x000fc600078e3cff */
[----:B------:R-:W-:Y:S01]  /*50d0*/  IMAD R6, R7, 0x8, R2 ;  /* 0x0000000807067824 */ /* 0x000fe200078e0202 */
[----:B0-----:R-:W-:Y:S01]  /*50e0*/  SHF.L.U32 R5, R11, 0x1f, RZ ;  /* 0x0000001f0b057819 */ /* 0x001fe200000006ff */
[----:B-1----:R-:W-:Y:S06]  /*50f0*/  @!P0 BRA `(.L_x_92) ;  /* 0x00000004005c8947 */ /* 0x002fec0003800000 */
.L_x_110:
[----:B------:R-:W1:Y:S01]  /*5100*/  SYNCS.PHASECHK.TRANS64.TRYWAIT P0, [R6+URZ], R5 ;  /* 0x00000005060075a7 */ /* 0x000e62000800017f */
[----:B------:R-:W-:-:S05]  /*5110*/  VIADD R0, R7, 0x1 ;  /* 0x0000000107007836 */ /* 0x000fca0000000000 */
[----:B------:R-:W-:-:S04]  /*5120*/  ISETP.NE.AND P1, PT, R0, 0xb, PT ;  /* 0x0000000b0000780c */ /* 0x000fc80003f25270 */
[----:B0-----:R-:W-:Y:S02]  /*5130*/  SEL R4, RZ, 0x1, P1 ;  /* 0x00000001ff047807 */ /* 0x001fe40000800000 */
[----:B------:R-:W-:Y:S02]  /*5140*/  SEL R3, R0, RZ, P1 ;  /* 0x000000ff00037207 */ /* 0x000fe40000800000 */
[----:B------:R-:W-:Y:S01]  /*5150*/  LOP3.LUT R0, R11, R4, RZ, 0x3c, !PT ;  /* 0x000000040b007212 */ /* 0x000fe200078e3cff */
[----:B-1----:R-:W-:Y:S06]  /*5160*/  @!P0 BRA `(.L_x_93) ;  /* 0x0000000400548947 */ /* 0x002fec0003800000 */
.L_x_111:
[----:B------:R-:W-:Y:S01]  /*5170*/  IMAD R3, R3, 0x8, R2 ;  /* 0x0000000803037824 */ /* 0x000fe200078e0202 */
[----:B------:R-:W-:-:S07]  /*5180*/  SHF.L.U32 R0, R0, 0x1f, RZ ;  /* 0x0000001f00007819 */ /* 0x000fce00000006ff */
.L_x_94:
[----:B-1----:R1:W2:Y:S02]  /*5190*/  SYNCS.PHASECHK.TRANS64.TRYWAIT P0, [R3+URZ], R0 ;  /* 0x00000000030075a7 */ /* 0x0022a4000800017f */
[----:B--2---:R-:W-:Y:S05]  /*51a0*/  @!P0 NANOSLEEP.SYNCS 0x989680 ;  /* 0x009896800000895d */ /* 0x004fea0003900000 */
[----:B------:R-:W2:Y:S02]  /*51b0*/  @!P0 SYNCS.PHASECHK.TRANS64 P0, [R3+URZ], R0 ;  /* 0x00000000030085a7 */ /* 0x000ea4000800007f */
[----:B--2---:R-:W-:Y:S05]  /*51c0*/  @!P0 BRA `(.L_x_94) ;  /* 0xfffffffc00f08947 */ /* 0x004fea000383ffff */
.L_x_82:
[----:B------:R-:W-:Y:S05]  /*51d0*/  BSYNC B0 ;  /* 0x0000000000007941 */ /* 0x000fea0003800000 */
.L_x_81:
[----:B------:R-:W-:Y:S05]  /*51e0*/  EXIT ;  /* 0x000000000000794d */ /* 0x000fea0003800000 */
.L_x_18:
[----:B-1----:R1:W2:Y:S02]  /*51f0*/  SYNCS.PHASECHK.TRANS64.TRYWAIT P1, [R3+URZ], R0 ;  /* 0x00000000030075a7 */ /* 0x0022a4000802017f */
[----:B--2---:R-:W-:Y:S05]  /*5200*/  @!P1 NANOSLEEP.SYNCS 0x989680 ;  /* 0x009896800000995d */ /* 0x004fea0003900000 */
[----:B------:R-:W2:Y:S02]  /*5210*/  @!P1 SYNCS.PHASECHK.TRANS64 P1, [R3+URZ], R0 ;  /* 0x00000000030095a7 */ /* 0x000ea4000802007f */
[----:B--2---:R-:W-:Y:S05]  /*5220*/  @!P1 BRA `(.L_x_18) ;  /* 0xfffffffc00f09947 */ /* 0x004fea000383ffff */
[----:B------:R-:W-:Y:S05]  /*5230*/  BRA `(.L_x_17) ;  /* 0xffffffc000dc7947 */ /* 0x000fea000383ffff */
.L_x_23:
[----:B-1----:R-:W-:-:S04]  /*5240*/  IMAD.U32 R4, RZ, RZ, UR7 ;  /* 0x00000007ff047e24 */ /* 0x002fc8000f8e00ff */
[----:B------:R1:W2:Y:S03]  /*5250*/  SYNCS.PHASECHK.TRANS64.TRYWAIT P1, [R4+URZ], R3 ;  /* 0x00000003040075a7 */ /* 0x0002a6000802017f */
[----:B--2---:R-:W-:Y:S05]  /*5260*/  @!P1 NANOSLEEP.SYNCS 0x989680 ;  /* 0x009896800000995d */ /* 0x004fea0003900000 */
[----:B------:R-:W2:Y:S02]  /*5270*/  @!P1 SYNCS.PHASECHK.TRANS64 P1, [R4+URZ], R3 ;  /* 0x00000003040095a7 */ /* 0x000ea4000802007f */
[----:B--2---:R-:W-:Y:S05]  /*5280*/  @!P1 BRA `(.L_x_23) ;  /* 0xfffffffc00ec9947 */ /* 0x004fea000383ffff */
[----:B------:R-:W-:Y:S05]  /*5290*/  BRA `(.L_x_22) ;  /* 0xffffffc400a87947 */ /* 0x000fea000383ffff */
.L_x_68:
[----:B------:R-:W-:Y:S01]  /*52a0*/  BSSY B1, `(.L_x_95) ;  /* 0x0000006000017945 */ /* 0x000fe20003800000 */
[----:B------:R-:W-:-:S07]  /*52b0*/  IMAD.MOV.U32 R15, RZ, RZ, -0x1 ;  /* 0xffffffffff0f7424 */ /* 0x000fce00078e00ff */
[----:B------:R-:W-:Y:S05]  /*52c0*/  WARPSYNC.COLLECTIVE R15, `(.L_x_96) ;  /* 0x000000000f0c7348 */ /* 0x000fea0003c00000 */
[----:B------:R-:W-:Y:S02]  /*52d0*/  ELECT P6, UR62, PT ;  /* 0x00000000003e782f */ /* 0x000fe400038c0000 */
[----:B------:R-:W-:Y:S01]  /*52e0*/  MOV R14, UR62 ;  /* 0x0000003e000e7c02 */ /* 0x000fe20008000f00 */
[----:B------:R-:W-:Y:S10]  /*52f0*/  ENDCOLLECTIVE ;  /* 0x000000000000791b */ /* 0x000ff40003800000 */
.L_x_96:
[----:B------:R-:W-:Y:S05]  /*5300*/  BSYNC B1 ;  /* 0x0000000000017941 */ /* 0x000fea0003800000 */
.L_x_95:
[----:B------:R-:W-:Y:S05]  /*5310*/  BRA `(.L_x_97) ;  /* 0xffffffec00487947 */ /* 0x000fea000383ffff */
.L_x_71:
[----:B-1----:R1:W2:Y:S02]  /*5320*/  SYNCS.PHASECHK.TRANS64.TRYWAIT P1, [R9+URZ+0x58], R6 ;  /* 0x00005806090075a7 */ /* 0x0022a4000802017f */
[----:B--2---:R-:W-:Y:S05]  /*5330*/  @!P1 NANOSLEEP.SYNCS 0x989680 ;  /* 0x009896800000995d */ /* 0x004fea0003900000 */
[----:B------:R-:W2:Y:S02]  /*5340*/  @!P1 SYNCS.PHASECHK.TRANS64 P1, [R9+URZ+0x58], R6 ;  /* 0x00005806090095a7 */ /* 0x000ea4000802007f */
[----:B--2---:R-:W-:Y:S05]  /*5350*/  @!P1 BRA `(.L_x_71) ;  /* 0xfffffffc00f09947 */ /* 0x004fea000383ffff */
[----:B------:R-:W-:Y:S05]  /*5360*/  BRA `(.L_x_98) ;  /* 0xffffffec007c7947 */ /* 0x000fea000383ffff */
.L_x_80:
[----:B------:R-:W-:Y:S01]  /*5370*/  BSSY B0, `(.L_x_99) ;  /* 0x0000006000007945 */ /* 0x000fe20003800000 */
[----:B------:R-:W-:-:S07]  /*5380*/  IMAD.MOV.U32 R15, RZ, RZ, -0x1 ;  /* 0xffffffffff0f7424 */ /* 0x000fce00078e00ff */
[----:B------:R-:W-:Y:S05]  /*5390*/  WARPSYNC.COLLECTIVE R15, `(.L_x_100) ;  /* 0x000000000f0c7348 */ /* 0x000fea0003c00000 */
[----:B------:R-:W-:Y:S02]  /*53a0*/  ELECT P6, UR62, PT ;  /* 0x00000000003e782f */ /* 0x000fe400038c0000 */
[----:B------:R-:W-:Y:S01]  /*53b0*/  MOV R14, UR62 ;  /* 0x0000003e000e7c02 */ /* 0x000fe20008000f00 */
[----:B------:R-:W-:Y:S10]  /*53c0*/  ENDCOLLECTIVE ;  /* 0x000000000000791b */ /* 0x000ff40003800000 */
.L_x_100:
[----:B------:R-:W-:Y:S05]  /*53d0*/  BSYNC B0 ;  /* 0x0000000000007941 */ /* 0x000fea0003800000 */
.L_x_99:
[----:B------:R-:W-:Y:S05]  /*53e0*/  BRA `(.L_x_101) ;  /* 0xfffffff400d07947 */ /* 0x000fea000383ffff */
.L_x_84:
[----:B0-----:R0:W1:Y:S02]  /*53f0*/  SYNCS.PHASECHK.TRANS64.TRYWAIT P0, [R7+URZ], R4 ;  /* 0x00000004070075a7 */ /* 0x001064000800017f */
[----:B-1----:R-:W-:Y:S05]  /*5400*/  @!P0 NANOSLEEP.SYNCS 0x989680 ;  /* 0x009896800000895d */ /* 0x002fea0003900000 */
[----:B------:R-:W1:Y:S02]  /*5410*/  @!P0 SYNCS.PHASECHK.TRANS64 P0, [R7+URZ], R4 ;  /* 0x00000004070085a7 */ /* 0x000e64000800007f */
[----:B-1----:R-:W-:Y:S05]  /*5420*/  @!P0 BRA `(.L_x_84) ;  /* 0xfffffffc00f08947 */ /* 0x002fea000383ffff */
[----:B------:R-:W-:Y:S05]  /*5430*/  BRA `(.L_x_102) ;  /* 0xfffffff800107947 */ /* 0x000fea000383ffff */
.L_x_85:
[----:B0-----:R0:W1:Y:S02]  /*5440*/  SYNCS.PHASECHK.TRANS64.TRYWAIT P0, [R8+URZ], R5 ;  /* 0x00000005080075a7 */ /* 0x001064000800017f */
[----:B-1----:R-:W-:Y:S05]  /*5450*/  @!P0 NANOSLEEP.SYNCS 0x989680 ;  /* 0x009896800000895d */ /* 0x002fea0003900000 */
[----:B------:R-:W1:Y:S02]  /*5460*/  @!P0 SYNCS.PHASECHK.TRANS64 P0, [R8+URZ], R5 ;  /* 0x00000005080085a7 */ /* 0x000e64000800007f */
[----:B-1----:R-:W-:Y:S05]  /*5470*/  @!P0 BRA `(.L_x_85) ;  /* 0xfffffffc00f08947 */ /* 0x002fea000383ffff */
[----:B------:R-:W-:Y:S05]  /*5480*/  BRA `(.L_x_103) ;  /* 0xfffffff800207947 */ /* 0x000fea000383ffff */
.L_x_86:
[----:B0-----:R0:W1:Y:S02]  /*5490*/  SYNCS.PHASECHK.TRANS64.TRYWAIT P0, [R9+URZ], R4 ;  /* 0x00000004090075a7 */ /* 0x001064000800017f */
[----:B-1----:R-:W-:Y:S05]  /*54a0*/  @!P0 NANOSLEEP.SYNCS 0x989680 ;  /* 0x009896800000895d */ /* 0x002fea0003900000 */
[----:B------:R-:W1:Y:S02]  /*54b0*/  @!P0 SYNCS.PHASECHK.TRANS64 P0, [R9+URZ], R4 ;  /* 0x00000004090085a7 */ /* 0x000e64000800007f */
[----:B-1----:R-:W-:Y:S05]  /*54c0*/  @!P0 BRA `(.L_x_86) ;  /* 0xfffffffc00f08947 */ /* 0x002fea000383ffff */
[----:B------:R-:W-:Y:S05]  /*54d0*/  BRA `(.L_x_104) ;  /* 0xfffffff800307947 */ /* 0x000fea000383ffff */
.L_x_87:
[----:B0-----:R0:W1:Y:S02]  /*54e0*/  SYNCS.PHASECHK.TRANS64.TRYWAIT P0, [R8+URZ], R5 ;  /* 0x00000005080075a7 */ /* 0x001064000800017f */
[----:B-1----:R-:W-:Y:S05]  /*54f0*/  @!P0 NANOSLEEP.SYNCS 0x989680 ;  /* 0x009896800000895d */ /* 0x002fea0003900000 */
[----:B------:R-:W1:Y:S02]  /*5500*/  @!P0 SYNCS.PHASECHK.TRANS64 P0, [R8+URZ], R5 ;  /* 0x00000005080085a7 */ /* 0x000e64000800007f */
[----:B-1----:R-:W-:Y:S05]  /*5510*/  @!P0 BRA `(.L_x_87) ;  /* 0xfffffffc00f08947 */ /* 0x002fea000383ffff */
[----:B------:R-:W-:Y:S05]  /*5520*/  BRA `(.L_x_105) ;  /* 0xfffffff800407947 */ /* 0x000fea000383ffff */
.L_x_88:
[----:B0-----:R0:W1:Y:S02]  /*5530*/  SYNCS.PHASECHK.TRANS64.TRYWAIT P0, [R9+URZ], R4 ;  /* 0x00000004090075a7 */ /* 0x001064000800017f */
[----:B-1----:R-:W-:Y:S05]  /*5540*/  @!P0 NANOSLEEP.SYNCS 0x989680 ;  /* 0x009896800000895d */ /* 0x002fea0003900000 */
[----:B------:R-:W1:Y:S02]  /*5550*/  @!P0 SYNCS.PHASECHK.TRANS64 P0, [R9+URZ], R4 ;  /* 0x00000004090085a7 */ /* 0x000e64000800007f */
[----:B-1----:R-:W-:Y:S05]  /*5560*/  @!P0 BRA `(.L_x_88) ;  /* 0xfffffffc00f08947 */ /* 0x002fea000383ffff */
[----:B------:R-:W-:Y:S05]  /*5570*/  BRA `(.L_x_106) ;  /* 0xfffffff800507947 */ /* 0x000fea000383ffff */
.L_x_89:
[----:B0-----:R0:W1:Y:S02]  /*5580*/  SYNCS.PHASECHK.TRANS64.TRYWAIT P0, [R8+URZ], R5 ;  /* 0x00000005080075a7 */ /* 0x001064000800017f */
[----:B-1----:R-:W-:Y:S05]  /*5590*/  @!P0 NANOSLEEP.SYNCS 0x989680 ;  /* 0x009896800000895d */ /* 0x002fea0003900000 */
[----:B------:R-:W1:Y:S02]  /*55a0*/  @!P0 SYNCS.PHASECHK.TRANS64 P0, [R8+URZ], R5 ;  /* 0x00000005080085a7 */ /* 0x000e64000800007f */
[----:B-1----:R-:W-:Y:S05]  /*55b0*/  @!P0 BRA `(.L_x_89) ;  /* 0xfffffffc00f08947 */ /* 0x002fea000383ffff */
[----:B------:R-:W-:Y:S05]  /*55c0*/  BRA `(.L_x_107) ;  /* 0xfffffff800607947 */ /* 0x000fea000383ffff */
.L_x_90:
[----:B0-----:R0:W1:Y:S02]  /*55d0*/  SYNCS.PHASECHK.TRANS64.TRYWAIT P0, [R9+URZ], R4 ;  /* 0x00000004090075a7 */ /* 0x001064000800017f */
[----:B-1----:R-:W-:Y:S05]  /*55e0*/  @!P0 NANOSLEEP.SYNCS 0x989680 ;  /* 0x009896800000895d */ /* 0x002fea0003900000 */
[----:B------:R-:W1:Y:S02]  /*55f0*/  @!P0 SYNCS.PHASECHK.TRANS64 P0, [R9+URZ], R4 ;  /* 0x00000004090085a7 */ /* 0x000e64000800007f */
[----:B-1----:R-:W-:Y:S05]  /*5600*/  @!P0 BRA `(.L_x_90) ;  /* 0xfffffffc00f08947 */ /* 0x002fea000383ffff */
[----:B------:R-:W-:Y:S05]  /*5610*/  BRA `(.L_x_108) ;  /* 0xfffffff800707947 */ /* 0x000fea000383ffff */
.L_x_91:
[----:B0-----:R0:W1:Y:S02]  /*5620*/  SYNCS.PHASECHK.TRANS64.TRYWAIT P0, [R8+URZ], R5 ;  /* 0x00000005080075a7 */ /* 0x001064000800017f */
[----:B-1----:R-:W-:Y:S05]  /*5630*/  @!P0 NANOSLEEP.SYNCS 0x989680 ;  /* 0x009896800000895d */ /* 0x002fea0003900000 */
[----:B------:R-:W1:Y:S02]  /*5640*/  @!P0 SYNCS.PHASECHK.TRANS64 P0, [R8+URZ], R5 ;  /* 0x00000005080085a7 */ /* 0x000e64000800007f */
[----:B-1----:R-:W-:Y:S05]  /*5650*/  @!P0 BRA `(.L_x_91) ;  /* 0xfffffffc00f08947 */ /* 0x002fea000383ffff */
[----:B------:R-:W-:Y:S05]  /*5660*/  BRA `(.L_x_109) ;  /* 0xfffffff800807947 */ /* 0x000fea000383ffff */
.L_x_92:
[----:B0-----:R0:W1:Y:S02]  /*5670*/  SYNCS.PHASECHK.TRANS64.TRYWAIT P0, [R9+URZ], R4 ;  /* 0x00000004090075a7 */ /* 0x001064000800017f */
[----:B-1----:R-:W-:Y:S05]  /*5680*/  @!P0 NANOSLEEP.SYNCS 0x989680 ;  /* 0x009896800000895d */ /* 0x002fea0003900000 */
[----:B------:R-:W1:Y:S02]  /*5690*/  @!P0 SYNCS.PHASECHK.TRANS64 P0, [R9+URZ], R4 ;  /* 0x00000004090085a7 */ /* 0x000e64000800007f */
[----:B-1----:R-:W-:Y:S05]  /*56a0*/  @!P0 BRA `(.L_x_92) ;  /* 0xfffffffc00f08947 */ /* 0x002fea000383ffff */
[----:B------:R-:W-:Y:S05]  /*56b0*/  BRA `(.L_x_110) ;  /* 0xfffffff800907947 */ /* 0x000fea000383ffff */
.L_x_93:
[----:B0-----:R0:W1:Y:S02]  /*56c0*/  SYNCS.PHASECHK.TRANS64.TRYWAIT P0, [R6+URZ], R5 ;  /* 0x00000005060075a7 */ /* 0x001064000800017f */
[----:B-1----:R-:W-:Y:S05]  /*56d0*/  @!P0 NANOSLEEP.SYNCS 0x989680 ;  /* 0x009896800000895d */ /* 0x002fea0003900000 */
[----:B------:R-:W1:Y:S02]  /*56e0*/  @!P0 SYNCS.PHASECHK.TRANS64 P0, [R6+URZ], R5 ;  /* 0x00000005060085a7 */ /* 0x000e64000800007f */
[----:B-1----:R-:W-:Y:S05]  /*56f0*/  @!P0 BRA `(.L_x_93) ;  /* 0xfffffffc00f08947 */ /* 0x002fea000383ffff */
[----:B------:R-:W-:Y:S05]  /*5700*/  BRA `(.L_x_111) ;  /* 0xfffffff800987947 */ /* 0x000fea000383ffff */
.L_x_112:
[----:B------:R-:W-:-:S00]  /*5710*/  BRA `(.L_x_112) ;  /* 0xfffffffc00fc7947 */ /* 0x000fc0000383ffff */
[----:B------:R-:W-:-:S00]  /*5720*/  NOP ;  /* 0x0000000000007918 */ /* 0x000fc00000000000 */
        /* <DEDUP_REMOVED lines=13> */
.L_x_113:


//--------------------- .nv.global.init           --------------------------
	.section	.nv.global.init,"aw",@progbits
.nv.global.init:
	.type		$str$22,@object
	.size		$str$22,($str$23 - $str$22)
$str$22:
        /*0000*/ 	.byte	0x6b, 0x5f, 0x74, 0x69, 0x6c, 0x65, 0x5f, 0x63, 0x6f, 0x75, 0x6e, 0x74, 0x20, 0x3e, 0x3d, 0x20
        /*0010*/ 	.byte	0x31, 0x00
	.type		$str$23,@object
	.size		$str$23,(__unnamed_1 - $str$23)
$str$23:
        /*0012*/ 	.byte	0x2f, 0x74, 0x6d, 0x70, 0x2f, 0x63, 0x75, 0x74, 0x6c, 0x61, 0x73, 0x73, 0x5f, 0x73, 0x77, 0x65
        /*0022*/ 	.byte	0x65, 0x70, 0x5f, 0x73, 0x72, 0x63, 0x2f, 0x69, 0x6e, 0x63, 0x6c, 0x75, 0x64, 0x65, 0x2f, 0x63
        /*0032*/ 	.byte	0x75, 0x74, 0x6c, 0x61, 0x73, 0x73, 0x2f, 0x67, 0x65, 0x6d, 0x6d, 0x2f, 0x63, 0x6f, 0x6c, 0x6c
        /*0042*/ 	.byte	0x65, 0x63, 0x74, 0x69, 0x76, 0x65, 0x2f, 0x73, 0x6d, 0x39, 0x30, 0x5f, 0x6d, 0x6d, 0x61, 0x5f
        /*0052*/ 	.byte	0x74, 0x6d, 0x61, 0x5f, 0x67, 0x6d, 0x6d, 0x61, 0x5f, 0x73, 0x73, 0x5f, 0x77, 0x61, 0x72, 0x70
        /*0062*/ 	.byte	0x73, 0x70, 0x65, 0x63, 0x69, 0x61, 0x6c, 0x69, 0x7a, 0x65, 0x64, 0x2e, 0x68, 0x70, 0x70, 0x00
	.type		__unnamed_1,@object
	.size		__unnamed_1,(.L_0 - __unnamed_1)
__unnamed_1:
        /*0072*/ 	.byte	0x76, 0x6f, 0x69, 0x64, 0x20, 0x63, 0x75, 0x74, 0x6c, 0x61, 0x73, 0x73, 0x3a, 0x3a, 0x67, 0x65
        /* <DEDUP_REMOVED lines=180> */
        /*0bc2*/ 	.byte	0x79, 0x5d, 0x00
.L_0:


//--------------------- .nv.shared._ZN7cutlass13device_kernelINS_4gemm6kernel13GemmUniversalIN4cute5tupleIJiiiiEEENS1_10collective13CollectiveMmaINS1_34MainloopSm90TmaGmmaWarpSpecializedILi11ENS5_IJNS4_1CILi1EEESB_SB_EEENS1_35KernelTmaWarpSpecializedCooperativeEEENS5_IJNSA_ILi128EEENSA_ILi32EEENSA_ILi64EEEEEENS_10bfloat16_tENS5_IJlSB_lEEESJ_SK_NS4_8TiledMMAINS4_8MMA_AtomIJNS4_4SM904GMMA27MMA_64x32x16_F32BF16BF16_SSILNSO_5MajorE0ELSQ_0ELNSO_7ScaleInE1ELSR_1EEEEEENS4_6LayoutINS5_IJNSA_ILi2EEESB_SB_EEENS5_IJSB_NSA_ILi0EEESX_EEEEENS5_IJNS4_10UnderscoreES10_S10_EEEEENS4_13SM90_TMA_LOADENS4_14ComposedLayoutINS4_7SwizzleILi3ELi4ELi3EEENS4_18smem_ptr_flag_bitsILi16EEENSU_INS5_IJNSA_ILi8EEESH_EEENS5_IJSH_SB_EEEEEEEvNS4_8identityES13_S1D_vS1E_EENS_8epilogue10collective6detail29Sm90TmaWarpSpecializedAdapterINS1H_15DefaultEpilogueISJ_SK_SK_NS1G_6thread17LinearCombinationISJ_Li1EffLNS1L_9ScaleType4KindE0ELNS_15FloatRoundStyleE2ESJ_EENS1_15EpilogueDefaultEEEEEvvEEEEvNT_6ParamsE --------------------------
	.section	.nv.shared._ZN7cutlass13device_kernelINS_4gemm6kernel13GemmUniversalIN4cute5tupleIJiiiiEEENS1_10collective13CollectiveMmaINS1_34MainloopSm90TmaGmmaWarpSpecializedILi11ENS5_IJNS4_1CILi1EEESB_SB_EEENS1_35KernelTmaWarpSpecializedCooperativeEEENS5_IJNSA_ILi128EEENSA_ILi32EEENSA_ILi64EEEEEENS_10bfloat16_tENS5_IJlSB_lEEESJ_SK_NS4_8TiledMMAINS4_8MMA_AtomIJNS4_4SM904GMMA27MMA_64x32x16_F32BF16BF16_SSILNSO_5MajorE0ELSQ_0ELNSO_7ScaleInE1ELSR_1EEEEEENS4_6LayoutINS5_IJNSA_ILi2EEESB_SB_EEENS5_IJSB_NSA_ILi0EEESX_EEEEENS5_IJNS4_10UnderscoreES10_S10_EEEEENS4_13SM90_TMA_LOADENS4_14ComposedLayoutINS4_7SwizzleILi3ELi4ELi3EEENS4_18smem_ptr_flag_bitsILi16EEENSU_INS5_IJNSA_ILi8EEESH_EEENS5_IJSH_SB_EEEEEEEvNS4_8identityES13_S1D_vS1E_EENS_8epilogue10collective6detail29Sm90TmaWarpSpecializedAdapterINS1H_15DefaultEpilogueISJ_SK_SK_NS1G_6thread17LinearCombinationISJ_Li1EffLNS1L_9ScaleType4KindE0ELNS_15FloatRoundStyleE2ESJ_EENS1_15EpilogueDefaultEEEEEvvEEEEvNT_6ParamsE,"aw",@nobits
	.sectionflags	@""
	.align	16
	.zero		1024


//--------------------- .nv.shared.reserved.0     --------------------------
	.section	.nv.shared.reserved.0,"aw",@nobits
	.weak		__nv_reservedSMEM_offset_0_alias
	.size		__nv_reservedSMEM_offset_0_alias, 0, 0
	.other		__nv_reservedSMEM_offset_0_alias,@"STO_CUDA_RESERVED_SHARED STV_DEFAULT"
__nv_reservedSMEM_offset_0_alias:
	.zero		0


//--------------------- .nv.global                --------------------------
	.section	.nv.global,"aw",@nobits
.nv.global:
	.type		_ZN39_INTERNAL_375a27d8_4_k_cu_8daadf69_52994cute1_E,@object
	.size		_ZN39_INTERNAL_375a27d8_4_k_cu_8daadf69_52994cute1_E,(_ZN39_INTERNAL_375a27d8_4_k_cu_8daadf69_52994cuda3std3__45__cpo6cbeginE - _ZN39_INTERNAL_375a27d8_4_k_cu_8daadf69_52994cute1_E)
_ZN39_INTERNAL_375a27d8_4_k_cu_8daadf69_52994cute1_E:
	.zero		1
	.type		_ZN39_INTERNAL_375a27d8_4_k_cu_8daadf69_52994cuda3std3__45__cpo6cbeginE,@object
	.size		_ZN39_INTERNAL_375a27d8_4_k_cu_8daadf69_52994cuda3std3__45__cpo6cbeginE,(_ZN39_INTERNAL_375a27d8_4_k_cu_8daadf69_52994cuda3std3__48in_placeE - _ZN39_INTERNAL_375a27d8_4_k_cu_8daadf69_52994cuda3std3__45__cpo6cbeginE)
_ZN39_INTERNAL_375a27d8_4_k_cu_8daadf69_52994cuda3std3__45__cpo6cbeginE:
	.zero		1
	.type		_ZN39_INTERNAL_375a27d8_4_k_cu_8daadf69_52994cuda3std3__48in_placeE,@object
	.size		_ZN39_INTERNAL_375a27d8_4_k_cu_8daadf69_52994cuda3std3__48in_placeE,(_ZN39_INTERNAL_375a27d8_4_k_cu_8daadf69_52994cuda3std6ranges3__45__cpo9iter_moveE - _ZN39_INTERNAL_375a27d8_4_k_cu_8daadf69_52994cuda3std3__48in_placeE)
_ZN39_INTERNAL_375a27d8_4_k_cu_8daadf69_52994cuda3std3__48in_placeE:
	.zero		1
	.type		_ZN39_INTERNAL_375a27d8_4_k_cu_8daadf69_52994cuda3std6ranges3__45__cpo9iter_moveE,@object
	.size		_ZN39_INTERNAL_375a27d8_4_k_cu_8daadf69_52994cuda3std6ranges3__45__cpo9iter_moveE,(_ZN39_INTERNAL_375a27d8_4_k_cu_8daadf69_52994cuda3std3__45__cpo5beginE - _ZN39_INTERNAL_375a27d8_4_k_cu_8daadf69_52994cuda3std6ranges3__45__cpo9iter_moveE)
_ZN39_INTERNAL_375a27d8_4_k_cu_8daadf69_52994cuda3std6ranges3__45__cpo9iter_moveE:
	.zero		1
	.type		_ZN39_INTERNAL_375a27d8_4_k_cu_8daadf69_52994cuda3std3__45__cpo5beginE,@object
	.size		_ZN39_INTERNAL_375a27d8_4_k_cu_8daadf69_52994cuda3std3__45__cpo5beginE,(_ZN39_INTERNAL_375a27d8_4_k_cu_8daadf69_52994cuda3std3__441_GLOBAL__N__375a27d8_4_k_cu_8daadf69_52996ignoreE - _ZN39_INTERNAL_375a27d8_4_k_cu_8daadf69_52994cuda3std3__45__cpo5beginE)
_ZN39_INTERNAL_375a27d8_4_k_cu_8daadf69_52994cuda3std3__45__cpo5beginE:
	.zero		1
	.type		_ZN39_INTERNAL_375a27d8_4_k_cu_8daadf69_52994cuda3std3__441_GLOBAL__N__375a27d8_4_k_cu_8daadf69_52996ignoreE,@object
	.size		_ZN39_INTERNAL_375a27d8_4_k_cu_8daadf69_52994cuda3std3__441_GLOBAL__N__375a27d8_4_k_cu_8daadf69_52996ignoreE,(_ZN39_INTERNAL_375a27d8_4_k_cu_8daadf69_52994cute7productE - _ZN39_INTERNAL_375a27d8_4_k_cu_8daadf69_52994cuda3std3__441_GLOBAL__N__375a27d8_4_k_cu_8daadf69_52996ignoreE)
_ZN39_INTERNAL_375a27d8_4_k_cu_8daadf69_52994cuda3std3__441_GLOBAL__N__375a27d8_4_k_cu_8daadf69_52996ignoreE:
	.zero		1
	.type		_ZN39_INTERNAL_375a27d8_4_k_cu_8daadf69_52994cute7productE,@object
	.size		_ZN39_INTERNAL_375a27d8_4_k_cu_8daadf69_52994cute7productE,(_ZN39_INTERNAL_375a27d8_4_k_cu_8daadf69_52994cuda3std3__45__cpo3endE - _ZN39_INTERNAL_375a27d8_4_k_cu_8daadf69_52994cute7productE)
_ZN39_INTERNAL_375a27d8_4_k_cu_8daadf69_52994cute7productE:
	.zero		1
	.type		_ZN39_INTERNAL_375a27d8_4_k_cu_8daadf69_52994cuda3std3__45__cpo3endE,@object
	.size		_ZN39_INTERNAL_375a27d8_4_k_cu_8daadf69_52994cuda3std3__45__cpo3endE,(_ZN39_INTERNAL_375a27d8_4_k_cu_8daadf69_52994cuda3std3__419piecewise_constructE - _ZN39_INTERNAL_375a27d8_4_k_cu_8daadf69_52994cuda3std3__45__cpo3endE)
_ZN39_INTERNAL_375a27d8_4_k_cu_8daadf69_52994cuda3std3__45__cpo3endE:
	.zero		1
	.type		_ZN39_INTERNAL_375a27d8_4_k_cu_8daadf69_52994cuda3std3__419piecewise_constructE,@object
	.size		_ZN39_INTERNAL_375a27d8_4_k_cu_8daadf69_52994cuda3std3__419piecewise_constructE,(_ZN39_INTERNAL_375a27d8_4_k_cu_8daadf69_52994cuda3std3__45__cpo4cendE - _ZN39_INTERNAL_375a27d8_4_k_cu_8daadf69_52994cuda3std3__419piecewise_constructE)
_ZN39_INTERNAL_375a27d8_4_k_cu_8daadf69_52994cuda3std3__419piecewise_constructE:
	.zero		1
	.type		_ZN39_INTERNAL_375a27d8_4_k_cu_8daadf69_52994cuda3std3__45__cpo4cendE,@object
	.size		_ZN39_INTERNAL_375a27d8_4_k_cu_8daadf69_52994cuda3std3__45__cpo4cendE,(_ZN39_INTERNAL_375a27d8_4_k_cu_8daadf69_52994cuda3std6ranges3__45__cpo4swapE - _ZN39_INTERNAL_375a27d8_4_k_cu_8daadf69_52994cuda3std3__45__cpo4cendE)
_ZN39_INTERNAL_375a27d8_4_k_cu_8daadf69_52994cuda3std3__45__cpo4cendE:
	.zero		1
	.type		_ZN39_INTERNAL_375a27d8_4_k_cu_8daadf69_52994cuda3std6ranges3__45__cpo4swapE,@object
	.size		_ZN39_INTERNAL_375a27d8_4_k_cu_8daadf69_52994cuda3std6ranges3__45__cpo4swapE,(.L_8 - _ZN39_INTERNAL_375a27d8_4_k_cu_8daadf69_52994cuda3std6ranges3__45__cpo4swapE)
_ZN39_INTERNAL_375a27d8_4_k_cu_8daadf69_52994cuda3std6ranges3__45__cpo4swapE:
	.zero		1
.L_8:


//--------------------- .nv.constant0._ZN7cutlass13device_kernelINS_4gemm6kernel13GemmUniversalIN4cute5tupleIJiiiiEEENS1_10collective13CollectiveMmaINS1_34MainloopSm90TmaGmmaWarpSpecializedILi11ENS5_IJNS4_1CILi1EEESB_SB_EEENS1_35KernelTmaWarpSpecializedCooperativeEEENS5_IJNSA_ILi128EEENSA_ILi32EEENSA_ILi64EEEEEENS_10bfloat16_tENS5_IJlSB_lEEESJ_SK_NS4_8TiledMMAINS4_8MMA_AtomIJNS4_4SM904GMMA27MMA_64x32x16_F32BF16BF16_SSILNSO_5MajorE0ELSQ_0ELNSO_7ScaleInE1ELSR_1EEEEEENS4_6LayoutINS5_IJNSA_ILi2EEESB_SB_EEENS5_IJSB_NSA_ILi0EEESX_EEEEENS5_IJNS4_10UnderscoreES10_S10_EEEEENS4_13SM90_TMA_LOADENS4_14ComposedLayoutINS4_7SwizzleILi3ELi4ELi3EEENS4_18smem_ptr_flag_bitsILi16EEENSU_INS5_IJNSA_ILi8EEESH_EEENS5_IJSH_SB_EEEEEEEvNS4_8identityES13_S1D_vS1E_EENS_8epilogue10collective6detail29Sm90TmaWarpSpecializedAdapterINS1H_15DefaultEpilogueISJ_SK_SK_NS1G_6thread17LinearCombinationISJ_Li1EffLNS1L_9ScaleType4KindE0ELNS_15FloatRoundStyleE2ESJ_EENS1_15EpilogueDefaultEEEEEvvEEEEvNT_6ParamsE --------------------------
	.section	.nv.constant0._ZN7cutlass13device_kernelINS_4gemm6kernel13GemmUniversalIN4cute5tupleIJiiiiEEENS1_10collective13CollectiveMmaINS1_34MainloopSm90TmaGmmaWarpSpecializedILi11ENS5_IJNS4_1CILi1EEESB_SB_EEENS1_35KernelTmaWarpSpecializedCooperativeEEENS5_IJNSA_ILi128EEENSA_ILi32EEENSA_ILi64EEEEEENS_10bfloat16_tENS5_IJlSB_lEEESJ_SK_NS4_8TiledMMAINS4_8MMA_AtomIJNS4_4SM904GMMA27MMA_64x32x16_F32BF16BF16_SSILNSO_5MajorE0ELSQ_0ELNSO_7ScaleInE1ELSR_1EEEEEENS4_6LayoutINS5_IJNSA_ILi2EEESB_SB_EEENS5_IJSB_NSA_ILi0EEESX_EEEEENS5_IJNS4_10UnderscoreES10_S10_EEEEENS4_13SM90_TMA_LOADENS4_14ComposedLayoutINS4_7SwizzleILi3ELi4ELi3EEENS4_18smem_ptr_flag_bitsILi16EEENSU_INS5_IJNSA_ILi8EEESH_EEENS5_IJSH_SB_EEEEEEEvNS4_8identityES13_S1D_vS1E_EENS_8epilogue10collective6detail29Sm90TmaWarpSpecializedAdapterINS1H_15DefaultEpilogueISJ_SK_SK_NS1G_6thread17LinearCombinationISJ_Li1EffLNS1L_9ScaleType4KindE0ELNS_15FloatRoundStyleE2ESJ_EENS1_15EpilogueDefaultEEEEEvvEEEEvNT_6ParamsE,"a",@progbits
	.sectionflags	@""
	.align	4
.nv.constant0._ZN7cutlass13device_kernelINS_4gemm6kernel13GemmUniversalIN4cute5tupleIJiiiiEEENS1_10collective13CollectiveMmaINS1_34MainloopSm90TmaGmmaWarpSpecializedILi11ENS5_IJNS4_1CILi1EEESB_SB_EEENS1_35KernelTmaWarpSpecializedCooperativeEEENS5_IJNSA_ILi128EEENSA_ILi32EEENSA_ILi64EEEEEENS_10bfloat16_tENS5_IJlSB_lEEESJ_SK_NS4_8TiledMMAINS4_8MMA_AtomIJNS4_4SM904GMMA27MMA_64x32x16_F32BF16BF16_SSILNSO_5MajorE0ELSQ_0ELNSO_7ScaleInE1ELSR_1EEEEEENS4_6LayoutINS5_IJNSA_ILi2EEESB_SB_EEENS5_IJSB_NSA_ILi0EEESX_EEEEENS5_IJNS4_10UnderscoreES10_S10_EEEEENS4_13SM90_TMA_LOADENS4_14ComposedLayoutINS4_7SwizzleILi3ELi4ELi3EEENS4_18smem_ptr_flag_bitsILi16EEENSU_INS5_IJNSA_ILi8EEESH_EEENS5_IJSH_SB_EEEEEEEvNS4_8identityES13_S1D_vS1E_EENS_8epilogue10collective6detail29Sm90TmaWarpSpecializedAdapterINS1H_15DefaultEpilogueISJ_SK_SK_NS1G_6thread17LinearCombinationISJ_Li1EffLNS1L_9ScaleType4KindE0ELNS_15FloatRoundStyleE2ESJ_EENS1_15EpilogueDefaultEEEEEvvEEEEvNT_6ParamsE:
	.zero		1664


//--------------------- SYMBOLS --------------------------

	.type		.nv.reservedSmem.offset0,@object
	.size		.nv.reservedSmem.offset0,0x4
	.type		__assertfail,@function
